//
// Generated by NVIDIA NVVM Compiler
//
// Compiler Build ID: CL-36424714
// Cuda compilation tools, release 13.0, V13.0.88
// Based on NVVM 20.0.0
//

.version 9.0
.target sm_100
.address_size 64

	// .globl	_Z21pointer_chase_latencyPiiiPm

.visible .entry _Z21pointer_chase_latencyPiiiPm(
	.param .u64 .ptr .align 1 _Z21pointer_chase_latencyPiiiPm_param_0,
	.param .u32 _Z21pointer_chase_latencyPiiiPm_param_1,
	.param .u32 _Z21pointer_chase_latencyPiiiPm_param_2,
	.param .u64 .ptr .align 1 _Z21pointer_chase_latencyPiiiPm_param_3
)
{
	.reg .pred 	%p<10>;
	.reg .b32 	%r<40>;
	.reg .b64 	%rd<22>;

	ld.param.u64 	%rd3, [_Z21pointer_chase_latencyPiiiPm_param_0];
	ld.param.u32 	%r39, [_Z21pointer_chase_latencyPiiiPm_param_1];
	ld.param.u32 	%r20, [_Z21pointer_chase_latencyPiiiPm_param_2];
	ld.param.u64 	%rd4, [_Z21pointer_chase_latencyPiiiPm_param_3];
	mov.u32 	%r21, %tid.x;
	mov.u32 	%r22, %ctaid.x;
	or.b32  	%r23, %r21, %r22;
	setp.ne.s32 	%p1, %r23, 0;
	@%p1 bra 	$L__BB0_14;
	setp.lt.s32 	%p2, %r20, 1;
	@%p2 bra 	$L__BB0_8;
	and.b32  	%r1, %r20, 3;
	setp.lt.u32 	%p3, %r20, 4;
	mov.u32 	%r34, %r39;
	@%p3 bra 	$L__BB0_5;
	and.b32  	%r24, %r20, 2147483644;
	neg.s32 	%r32, %r24;
	mov.u32 	%r34, %r39;
$L__BB0_4:
	mul.wide.s32 	%rd9, %r34, 4;
	add.s64 	%rd5, %rd3, %rd9;
	// begin inline asm
	ld.global.cg.s32 %r25, [%rd5];
	// end inline asm
	mul.wide.s32 	%rd10, %r25, 4;
	add.s64 	%rd6, %rd3, %rd10;
	// begin inline asm
	ld.global.cg.s32 %r26, [%rd6];
	// end inline asm
	mul.wide.s32 	%rd11, %r26, 4;
	add.s64 	%rd7, %rd3, %rd11;
	// begin inline asm
	ld.global.cg.s32 %r27, [%rd7];
	// end inline asm
	mul.wide.s32 	%rd12, %r27, 4;
	add.s64 	%rd8, %rd3, %rd12;
	// begin inline asm
	ld.global.cg.s32 %r34, [%rd8];
	// end inline asm
	add.s32 	%r32, %r32, 4;
	setp.ne.s32 	%p4, %r32, 0;
	@%p4 bra 	$L__BB0_4;
$L__BB0_5:
	setp.eq.s32 	%p5, %r1, 0;
	@%p5 bra 	$L__BB0_8;
	neg.s32 	%r35, %r1;
$L__BB0_7:
	.pragma "nounroll";
	mul.wide.s32 	%rd14, %r34, 4;
	add.s64 	%rd13, %rd3, %rd14;
	// begin inline asm
	ld.global.cg.s32 %r34, [%rd13];
	// end inline asm
	add.s32 	%r35, %r35, 1;
	setp.ne.s32 	%p6, %r35, 0;
	@%p6 bra 	$L__BB0_7;
$L__BB0_8:
	setp.lt.s32 	%p7, %r20, 1;
	// begin inline asm
	mov.u64 	%rd15, %clock64;
	// end inline asm
	@%p7 bra 	$L__BB0_11;
	neg.s32 	%r37, %r20;
$L__BB0_10:
	.pragma "nounroll";
	mul.wide.s32 	%rd17, %r39, 4;
	add.s64 	%rd16, %rd3, %rd17;
	// begin inline asm
	ld.global.cg.s32 %r39, [%rd16];
	// end inline asm
	add.s32 	%r37, %r37, 1;
	setp.ne.s32 	%p8, %r37, 0;
	@%p8 bra 	$L__BB0_10;
$L__BB0_11:
	// begin inline asm
	mov.u64 	%rd18, %clock64;
	// end inline asm
	setp.ne.s32 	%p9, %r39, -999999;
	@%p9 bra 	$L__BB0_13;
	cvta.to.global.u64 	%rd19, %rd3;
	mov.b32 	%r31, -999999;
	st.global.u32 	[%rd19], %r31;
$L__BB0_13:
	sub.s64 	%rd20, %rd18, %rd15;
	cvta.to.global.u64 	%rd21, %rd4;
	st.global.u64 	[%rd21], %rd20;
$L__BB0_14:
	ret;

}
	// .globl	_Z16pointer_chase_l1PiiiPm
.visible .entry _Z16pointer_chase_l1PiiiPm(
	.param .u64 .ptr .align 1 _Z16pointer_chase_l1PiiiPm_param_0,
	.param .u32 _Z16pointer_chase_l1PiiiPm_param_1,
	.param .u32 _Z16pointer_chase_l1PiiiPm_param_2,
	.param .u64 .ptr .align 1 _Z16pointer_chase_l1PiiiPm_param_3
)
{
	.reg .pred 	%p<5>;
	.reg .b32 	%r<16>;
	.reg .b64 	%rd<12>;

	ld.param.u64 	%rd5, [_Z16pointer_chase_l1PiiiPm_param_0];
	ld.param.u32 	%r15, [_Z16pointer_chase_l1PiiiPm_param_1];
	ld.param.u32 	%r8, [_Z16pointer_chase_l1PiiiPm_param_2];
	ld.param.u64 	%rd4, [_Z16pointer_chase_l1PiiiPm_param_3];
	cvta.to.global.u64 	%rd1, %rd5;
	mov.u32 	%r9, %tid.x;
	mov.u32 	%r10, %ctaid.x;
	or.b32  	%r11, %r9, %r10;
	setp.ne.s32 	%p1, %r11, 0;
	@%p1 bra 	$L__BB1_7;
	// begin inline asm
	mov.u64 	%rd6, %clock64;
	// end inline asm
	setp.lt.s32 	%p2, %r8, 1;
	@%p2 bra 	$L__BB1_4;
	neg.s32 	%r13, %r8;
$L__BB1_3:
	.pragma "nounroll";
	mul.wide.s32 	%rd7, %r15, 4;
	add.s64 	%rd8, %rd1, %rd7;
	ld.global.u32 	%r15, [%rd8];
	add.s32 	%r13, %r13, 1;
	setp.ne.s32 	%p3, %r13, 0;
	@%p3 bra 	$L__BB1_3;
$L__BB1_4:
	// begin inline asm
	mov.u64 	%rd9, %clock64;
	// end inline asm
	setp.ne.s32 	%p4, %r15, -999999;
	@%p4 bra 	$L__BB1_6;
	mov.b32 	%r12, -999999;
	st.global.u32 	[%rd1], %r12;
$L__BB1_6:
	sub.s64 	%rd10, %rd9, %rd6;
	cvta.to.global.u64 	%rd11, %rd4;
	st.global.u64 	[%rd11], %rd10;
$L__BB1_7:
	ret;

}
	// .globl	_Z23single_partition_accessPfmS_
.visible .entry _Z23single_partition_accessPfmS_(
	.param .u64 .ptr .align 1 _Z23single_partition_accessPfmS__param_0,
	.param .u64 _Z23single_partition_accessPfmS__param_1,
	.param .u64 .ptr .align 1 _Z23single_partition_accessPfmS__param_2
)
{
	.reg .pred 	%p<7>;
	.reg .b32 	%r<41>;
	.reg .b32 	%f<12>;
	.reg .b64 	%rd<41>;

	ld.param.u64 	%rd17, [_Z23single_partition_accessPfmS__param_0];
	ld.param.u64 	%rd18, [_Z23single_partition_accessPfmS__param_1];
	ld.param.u64 	%rd19, [_Z23single_partition_accessPfmS__param_2];
	mov.u32 	%r17, %ctaid.x;
	mov.u32 	%r18, %ntid.x;
	mov.u32 	%r19, %tid.x;
	mad.lo.s32 	%r1, %r17, %r18, %r19;
	shl.b32 	%r36, %r1, 5;
	or.b32  	%r39, %r36, 1;
	or.b32  	%r38, %r36, 2;
	or.b32  	%r37, %r36, 3;
	mov.f32 	%f11, 0f00000000;
	mov.b32 	%r40, 0;
$L__BB2_1:
	cvt.s64.s32 	%rd1, %r39;
	cvt.s64.s32 	%rd2, %r38;
	cvt.s64.s32 	%rd3, %r37;
	cvt.s64.s32 	%rd4, %r36;
	or.b64  	%rd20, %rd4, %rd18;
	and.b64  	%rd21, %rd20, -4294967296;
	setp.ne.s64 	%p1, %rd21, 0;
	@%p1 bra 	$L__BB2_3;
	cvt.u32.u64 	%r20, %rd18;
	cvt.u32.u64 	%r21, %rd4;
	rem.u32 	%r22, %r21, %r20;
	cvt.u64.u32 	%rd37, %r22;
	bra.uni 	$L__BB2_4;
$L__BB2_3:
	rem.u64 	%rd37, %rd4, %rd18;
$L__BB2_4:
	shl.b64 	%rd23, %rd37, 2;
	add.s64 	%rd22, %rd17, %rd23;
	// begin inline asm
	ld.global.cg.f32 %f7, [%rd22];
	// end inline asm
	add.f32 	%f2, %f11, %f7;
	or.b64  	%rd24, %rd1, %rd18;
	and.b64  	%rd25, %rd24, -4294967296;
	setp.ne.s64 	%p2, %rd25, 0;
	@%p2 bra 	$L__BB2_6;
	cvt.u32.u64 	%r23, %rd18;
	cvt.u32.u64 	%r24, %rd1;
	rem.u32 	%r25, %r24, %r23;
	cvt.u64.u32 	%rd38, %r25;
	bra.uni 	$L__BB2_7;
$L__BB2_6:
	rem.u64 	%rd38, %rd1, %rd18;
$L__BB2_7:
	shl.b64 	%rd27, %rd38, 2;
	add.s64 	%rd26, %rd17, %rd27;
	// begin inline asm
	ld.global.cg.f32 %f8, [%rd26];
	// end inline asm
	add.f32 	%f3, %f2, %f8;
	or.b64  	%rd28, %rd2, %rd18;
	and.b64  	%rd29, %rd28, -4294967296;
	setp.ne.s64 	%p3, %rd29, 0;
	@%p3 bra 	$L__BB2_9;
	cvt.u32.u64 	%r26, %rd18;
	cvt.u32.u64 	%r27, %rd2;
	rem.u32 	%r28, %r27, %r26;
	cvt.u64.u32 	%rd39, %r28;
	bra.uni 	$L__BB2_10;
$L__BB2_9:
	rem.u64 	%rd39, %rd2, %rd18;
$L__BB2_10:
	shl.b64 	%rd31, %rd39, 2;
	add.s64 	%rd30, %rd17, %rd31;
	// begin inline asm
	ld.global.cg.f32 %f9, [%rd30];
	// end inline asm
	add.f32 	%f4, %f3, %f9;
	or.b64  	%rd32, %rd3, %rd18;
	and.b64  	%rd33, %rd32, -4294967296;
	setp.ne.s64 	%p4, %rd33, 0;
	@%p4 bra 	$L__BB2_12;
	cvt.u32.u64 	%r29, %rd18;
	cvt.u32.u64 	%r30, %rd3;
	rem.u32 	%r31, %r30, %r29;
	cvt.u64.u32 	%rd40, %r31;
	bra.uni 	$L__BB2_13;
$L__BB2_12:
	rem.u64 	%rd40, %rd3, %rd18;
$L__BB2_13:
	cvt.u32.u64 	%r32, %rd4;
	cvt.u32.u64 	%r33, %rd3;
	cvt.u32.u64 	%r34, %rd2;
	cvt.u32.u64 	%r35, %rd1;
	shl.b64 	%rd35, %rd40, 2;
	add.s64 	%rd34, %rd17, %rd35;
	// begin inline asm
	ld.global.cg.f32 %f10, [%rd34];
	// end inline asm
	add.f32 	%f11, %f4, %f10;
	add.s32 	%r40, %r40, 4;
	add.s32 	%r39, %r35, 4;
	add.s32 	%r38, %r34, 4;
	add.s32 	%r37, %r33, 4;
	add.s32 	%r36, %r32, 4;
	setp.ne.s32 	%p5, %r40, 500;
	@%p5 bra 	$L__BB2_1;
	setp.ne.s32 	%p6, %r1, 0;
	@%p6 bra 	$L__BB2_16;
	cvta.to.global.u64 	%rd36, %rd19;
	st.global.f32 	[%rd36], %f11;
$L__BB2_16:
	ret;

}
	// .globl	_Z21dual_partition_accessPfmS_
.visible .entry _Z21dual_partition_accessPfmS_(
	.param .u64 .ptr .align 1 _Z21dual_partition_accessPfmS__param_0,
	.param .u64 _Z21dual_partition_accessPfmS__param_1,
	.param .u64 .ptr .align 1 _Z21dual_partition_accessPfmS__param_2
)
{
	.reg .pred 	%p<7>;
	.reg .b32 	%r<41>;
	.reg .b32 	%f<12>;
	.reg .b64 	%rd<42>;

	ld.param.u64 	%rd18, [_Z21dual_partition_accessPfmS__param_0];
	ld.param.u64 	%rd20, [_Z21dual_partition_accessPfmS__param_1];
	ld.param.u64 	%rd19, [_Z21dual_partition_accessPfmS__param_2];
	mov.u32 	%r17, %ctaid.x;
	mov.u32 	%r18, %ntid.x;
	mov.u32 	%r19, %tid.x;
	mad.lo.s32 	%r1, %r17, %r18, %r19;
	shl.b32 	%r36, %r1, 5;
	shl.b64 	%rd1, %rd20, 1;
	or.b32  	%r39, %r36, 1;
	or.b32  	%r38, %r36, 2;
	or.b32  	%r37, %r36, 3;
	mov.f32 	%f11, 0f00000000;
	mov.b32 	%r40, 0;
$L__BB3_1:
	cvt.s64.s32 	%rd2, %r39;
	cvt.s64.s32 	%rd3, %r38;
	cvt.s64.s32 	%rd4, %r37;
	cvt.s64.s32 	%rd5, %r36;
	or.b64  	%rd21, %rd5, %rd1;
	and.b64  	%rd22, %rd21, -4294967296;
	setp.ne.s64 	%p1, %rd22, 0;
	@%p1 bra 	$L__BB3_3;
	cvt.u32.u64 	%r20, %rd1;
	cvt.u32.u64 	%r21, %rd5;
	rem.u32 	%r22, %r21, %r20;
	cvt.u64.u32 	%rd38, %r22;
	bra.uni 	$L__BB3_4;
$L__BB3_3:
	rem.u64 	%rd38, %rd5, %rd1;
$L__BB3_4:
	shl.b64 	%rd24, %rd38, 2;
	add.s64 	%rd23, %rd18, %rd24;
	// begin inline asm
	ld.global.cg.f32 %f7, [%rd23];
	// end inline asm
	add.f32 	%f2, %f11, %f7;
	or.b64  	%rd25, %rd2, %rd1;
	and.b64  	%rd26, %rd25, -4294967296;
	setp.ne.s64 	%p2, %rd26, 0;
	@%p2 bra 	$L__BB3_6;
	cvt.u32.u64 	%r23, %rd1;
	cvt.u32.u64 	%r24, %rd2;
	rem.u32 	%r25, %r24, %r23;
	cvt.u64.u32 	%rd39, %r25;
	bra.uni 	$L__BB3_7;
$L__BB3_6:
	rem.u64 	%rd39, %rd2, %rd1;
$L__BB3_7:
	shl.b64 	%rd28, %rd39, 2;
	add.s64 	%rd27, %rd18, %rd28;
	// begin inline asm
	ld.global.cg.f32 %f8, [%rd27];
	// end inline asm
	add.f32 	%f3, %f2, %f8;
	or.b64  	%rd29, %rd3, %rd1;
	and.b64  	%rd30, %rd29, -4294967296;
	setp.ne.s64 	%p3, %rd30, 0;
	@%p3 bra 	$L__BB3_9;
	cvt.u32.u64 	%r26, %rd1;
	cvt.u32.u64 	%r27, %rd3;
	rem.u32 	%r28, %r27, %r26;
	cvt.u64.u32 	%rd40, %r28;
	bra.uni 	$L__BB3_10;
$L__BB3_9:
	rem.u64 	%rd40, %rd3, %rd1;
$L__BB3_10:
	shl.b64 	%rd32, %rd40, 2;
	add.s64 	%rd31, %rd18, %rd32;
	// begin inline asm
	ld.global.cg.f32 %f9, [%rd31];
	// end inline asm
	add.f32 	%f4, %f3, %f9;
	or.b64  	%rd33, %rd4, %rd1;
	and.b64  	%rd34, %rd33, -4294967296;
	setp.ne.s64 	%p4, %rd34, 0;
	@%p4 bra 	$L__BB3_12;
	cvt.u32.u64 	%r29, %rd1;
	cvt.u32.u64 	%r30, %rd4;
	rem.u32 	%r31, %r30, %r29;
	cvt.u64.u32 	%rd41, %r31;
	bra.uni 	$L__BB3_13;
$L__BB3_12:
	rem.u64 	%rd41, %rd4, %rd1;
$L__BB3_13:
	cvt.u32.u64 	%r32, %rd5;
	cvt.u32.u64 	%r33, %rd4;
	cvt.u32.u64 	%r34, %rd3;
	cvt.u32.u64 	%r35, %rd2;
	shl.b64 	%rd36, %rd41, 2;
	add.s64 	%rd35, %rd18, %rd36;
	// begin inline asm
	ld.global.cg.f32 %f10, [%rd35];
	// end inline asm
	add.f32 	%f11, %f4, %f10;
	add.s32 	%r40, %r40, 4;
	add.s32 	%r39, %r35, 4;
	add.s32 	%r38, %r34, 4;
	add.s32 	%r37, %r33, 4;
	add.s32 	%r36, %r32, 4;
	setp.ne.s32 	%p5, %r40, 500;
	@%p5 bra 	$L__BB3_1;
	setp.ne.s32 	%p6, %r1, 0;
	@%p6 bra 	$L__BB3_16;
	cvta.to.global.u64 	%rd37, %rd19;
	st.global.f32 	[%rd37], %f11;
$L__BB3_16:
	ret;

}
	// .globl	_Z28alternating_partition_accessPfmmS_
.visible .entry _Z28alternating_partition_accessPfmmS_(
	.param .u64 .ptr .align 1 _Z28alternating_partition_accessPfmmS__param_0,
	.param .u64 _Z28alternating_partition_accessPfmmS__param_1,
	.param .u64 _Z28alternating_partition_accessPfmmS__param_2,
	.param .u64 .ptr .align 1 _Z28alternating_partition_accessPfmmS__param_3
)
{
	.reg .pred 	%p<5>;
	.reg .b32 	%r<25>;
	.reg .b32 	%f<12>;
	.reg .b64 	%rd<27>;

	ld.param.u64 	%rd10, [_Z28alternating_partition_accessPfmmS__param_0];
	ld.param.u64 	%rd11, [_Z28alternating_partition_accessPfmmS__param_1];
	ld.param.u64 	%rd12, [_Z28alternating_partition_accessPfmmS__param_2];
	ld.param.u64 	%rd13, [_Z28alternating_partition_accessPfmmS__param_3];
	mov.u32 	%r11, %ctaid.x;
	mov.u32 	%r12, %ntid.x;
	mov.u32 	%r13, %tid.x;
	mad.lo.s32 	%r1, %r11, %r12, %r13;
	shl.b32 	%r22, %r1, 5;
	or.b32  	%r23, %r22, 1;
	mov.f32 	%f11, 0f00000000;
	mov.b32 	%r24, 0;
	cvt.u32.u64 	%r14, %rd11;
	shl.b64 	%rd6, %rd12, 2;
$L__BB4_1:
	cvt.s64.s32 	%rd1, %r23;
	cvt.s64.s32 	%rd2, %r22;
	or.b64  	%rd14, %rd2, %rd11;
	and.b64  	%rd15, %rd14, -4294967296;
	setp.ne.s64 	%p1, %rd15, 0;
	@%p1 bra 	$L__BB4_3;
	cvt.u32.u64 	%r15, %rd2;
	rem.u32 	%r16, %r15, %r14;
	cvt.u64.u32 	%rd25, %r16;
	bra.uni 	$L__BB4_4;
$L__BB4_3:
	rem.u64 	%rd25, %rd2, %rd11;
$L__BB4_4:
	shl.b64 	%rd18, %rd25, 2;
	add.s64 	%rd16, %rd10, %rd18;
	// begin inline asm
	ld.global.cg.f32 %f5, [%rd16];
	// end inline asm
	add.f32 	%f7, %f11, %f5;
	add.s64 	%rd17, %rd16, %rd6;
	// begin inline asm
	ld.global.cg.f32 %f6, [%rd17];
	// end inline asm
	add.f32 	%f2, %f7, %f6;
	or.b64  	%rd19, %rd1, %rd11;
	and.b64  	%rd20, %rd19, -4294967296;
	setp.ne.s64 	%p2, %rd20, 0;
	@%p2 bra 	$L__BB4_6;
	cvt.u32.u64 	%r18, %rd1;
	rem.u32 	%r19, %r18, %r14;
	cvt.u64.u32 	%rd26, %r19;
	bra.uni 	$L__BB4_7;
$L__BB4_6:
	rem.u64 	%rd26, %rd1, %rd11;
$L__BB4_7:
	cvt.u32.u64 	%r20, %rd2;
	cvt.u32.u64 	%r21, %rd1;
	shl.b64 	%rd23, %rd26, 2;
	add.s64 	%rd21, %rd10, %rd23;
	// begin inline asm
	ld.global.cg.f32 %f8, [%rd21];
	// end inline asm
	add.f32 	%f10, %f2, %f8;
	add.s64 	%rd22, %rd21, %rd6;
	// begin inline asm
	ld.global.cg.f32 %f9, [%rd22];
	// end inline asm
	add.f32 	%f11, %f10, %f9;
	add.s32 	%r24, %r24, 4;
	add.s32 	%r23, %r21, 2;
	add.s32 	%r22, %r20, 2;
	setp.ne.s32 	%p3, %r24, 500;
	@%p3 bra 	$L__BB4_1;
	setp.ne.s32 	%p4, %r1, 0;
	@%p4 bra 	$L__BB4_10;
	cvta.to.global.u64 	%rd24, %rd13;
	st.global.f32 	[%rd24], %f11;
$L__BB4_10:
	ret;

}
	// .globl	_Z16coalesced_accessPfmS_
.visible .entry _Z16coalesced_accessPfmS_(
	.param .u64 .ptr .align 1 _Z16coalesced_accessPfmS__param_0,
	.param .u64 _Z16coalesced_accessPfmS__param_1,
	.param .u64 .ptr .align 1 _Z16coalesced_accessPfmS__param_2
)
{
	.reg .pred 	%p<7>;
	.reg .b32 	%r<44>;
	.reg .b32 	%f<12>;
	.reg .b64 	%rd<41>;

	ld.param.u64 	%rd17, [_Z16coalesced_accessPfmS__param_0];
	ld.param.u64 	%rd18, [_Z16coalesced_accessPfmS__param_1];
	ld.param.u64 	%rd19, [_Z16coalesced_accessPfmS__param_2];
	mov.u32 	%r17, %ctaid.x;
	mov.u32 	%r18, %ntid.x;
	mov.u32 	%r19, %tid.x;
	mad.lo.s32 	%r1, %r17, %r18, %r19;
	mov.u32 	%r20, %nctaid.x;
	add.s32 	%r21, %r20, %r17;
	mad.lo.s32 	%r42, %r18, %r21, %r19;
	mul.lo.s32 	%r22, %r18, %r20;
	shl.b32 	%r3, %r22, 2;
	shl.b32 	%r23, %r20, 1;
	add.s32 	%r24, %r17, %r23;
	mad.lo.s32 	%r41, %r18, %r24, %r19;
	mad.lo.s32 	%r25, %r20, 3, %r17;
	mad.lo.s32 	%r40, %r18, %r25, %r19;
	mov.f32 	%f11, 0f00000000;
	mov.b32 	%r43, 0;
	mov.u32 	%r39, %r1;
$L__BB5_1:
	cvt.s64.s32 	%rd1, %r39;
	or.b64  	%rd20, %rd1, %rd18;
	and.b64  	%rd21, %rd20, -4294967296;
	setp.ne.s64 	%p1, %rd21, 0;
	@%p1 bra 	$L__BB5_3;
	cvt.u32.u64 	%r26, %rd18;
	cvt.u32.u64 	%r27, %rd1;
	rem.u32 	%r28, %r27, %r26;
	cvt.u64.u32 	%rd37, %r28;
	bra.uni 	$L__BB5_4;
$L__BB5_3:
	rem.u64 	%rd37, %rd1, %rd18;
$L__BB5_4:
	shl.b64 	%rd23, %rd37, 2;
	add.s64 	%rd22, %rd17, %rd23;
	// begin inline asm
	ld.global.cg.f32 %f7, [%rd22];
	// end inline asm
	add.f32 	%f2, %f11, %f7;
	cvt.s64.s32 	%rd5, %r42;
	or.b64  	%rd24, %rd5, %rd18;
	and.b64  	%rd25, %rd24, -4294967296;
	setp.ne.s64 	%p2, %rd25, 0;
	@%p2 bra 	$L__BB5_6;
	cvt.u32.u64 	%r29, %rd18;
	cvt.u32.u64 	%r30, %rd5;
	rem.u32 	%r31, %r30, %r29;
	cvt.u64.u32 	%rd38, %r31;
	bra.uni 	$L__BB5_7;
$L__BB5_6:
	rem.u64 	%rd38, %rd5, %rd18;
$L__BB5_7:
	shl.b64 	%rd27, %rd38, 2;
	add.s64 	%rd26, %rd17, %rd27;
	// begin inline asm
	ld.global.cg.f32 %f8, [%rd26];
	// end inline asm
	add.f32 	%f3, %f2, %f8;
	cvt.s64.s32 	%rd9, %r41;
	or.b64  	%rd28, %rd9, %rd18;
	and.b64  	%rd29, %rd28, -4294967296;
	setp.ne.s64 	%p3, %rd29, 0;
	@%p3 bra 	$L__BB5_9;
	cvt.u32.u64 	%r32, %rd18;
	cvt.u32.u64 	%r33, %rd9;
	rem.u32 	%r34, %r33, %r32;
	cvt.u64.u32 	%rd39, %r34;
	bra.uni 	$L__BB5_10;
$L__BB5_9:
	rem.u64 	%rd39, %rd9, %rd18;
$L__BB5_10:
	shl.b64 	%rd31, %rd39, 2;
	add.s64 	%rd30, %rd17, %rd31;
	// begin inline asm
	ld.global.cg.f32 %f9, [%rd30];
	// end inline asm
	add.f32 	%f4, %f3, %f9;
	cvt.s64.s32 	%rd13, %r40;
	or.b64  	%rd32, %rd13, %rd18;
	and.b64  	%rd33, %rd32, -4294967296;
	setp.ne.s64 	%p4, %rd33, 0;
	@%p4 bra 	$L__BB5_12;
	cvt.u32.u64 	%r35, %rd18;
	cvt.u32.u64 	%r36, %rd13;
	rem.u32 	%r37, %r36, %r35;
	cvt.u64.u32 	%rd40, %r37;
	bra.uni 	$L__BB5_13;
$L__BB5_12:
	rem.u64 	%rd40, %rd13, %rd18;
$L__BB5_13:
	cvt.u32.u64 	%r38, %rd1;
	shl.b64 	%rd35, %rd40, 2;
	add.s64 	%rd34, %rd17, %rd35;
	// begin inline asm
	ld.global.cg.f32 %f10, [%rd34];
	// end inline asm
	add.f32 	%f11, %f4, %f10;
	add.s32 	%r43, %r43, 4;
	add.s32 	%r42, %r42, %r3;
	add.s32 	%r41, %r41, %r3;
	add.s32 	%r40, %r40, %r3;
	add.s32 	%r39, %r38, %r3;
	setp.ne.s32 	%p5, %r43, 500;
	@%p5 bra 	$L__BB5_1;
	setp.ne.s32 	%p6, %r1, 0;
	@%p6 bra 	$L__BB5_16;
	cvta.to.global.u64 	%rd36, %rd19;
	st.global.f32 	[%rd36], %f11;
$L__BB5_16:
	ret;

}
	// .globl	_Z14strided_accessPfmmS_
.visible .entry _Z14strided_accessPfmmS_(
	.param .u64 .ptr .align 1 _Z14strided_accessPfmmS__param_0,
	.param .u64 _Z14strided_accessPfmmS__param_1,
	.param .u64 _Z14strided_accessPfmmS__param_2,
	.param .u64 .ptr .align 1 _Z14strided_accessPfmmS__param_3
)
{
	.reg .pred 	%p<7>;
	.reg .b32 	%r<21>;
	.reg .b32 	%f<12>;
	.reg .b64 	%rd<54>;

	ld.param.u64 	%rd24, [_Z14strided_accessPfmmS__param_0];
	ld.param.u64 	%rd25, [_Z14strided_accessPfmmS__param_1];
	ld.param.u64 	%rd28, [_Z14strided_accessPfmmS__param_2];
	ld.param.u64 	%rd26, [_Z14strided_accessPfmmS__param_3];
	mov.u32 	%r5, %ctaid.x;
	mov.u32 	%r6, %ntid.x;
	mov.u32 	%r7, %tid.x;
	mad.lo.s32 	%r1, %r5, %r6, %r7;
	cvt.s64.s32 	%rd29, %r1;
	mul.lo.s64 	%rd5, %rd28, %rd29;
	add.s64 	%rd1, %rd5, %rd28;
	shl.b64 	%rd2, %rd28, 2;
	add.s64 	%rd30, %rd29, 2;
	mul.lo.s64 	%rd3, %rd28, %rd30;
	add.s64 	%rd31, %rd29, 3;
	mul.lo.s64 	%rd4, %rd28, %rd31;
	mov.f32 	%f11, 0f00000000;
	mov.b32 	%r20, 0;
	mov.b64 	%rd49, 0;
	cvt.u32.u64 	%r8, %rd25;
$L__BB6_1:
	add.s64 	%rd7, %rd5, %rd49;
	or.b64  	%rd32, %rd7, %rd25;
	and.b64  	%rd33, %rd32, -4294967296;
	setp.ne.s64 	%p1, %rd33, 0;
	@%p1 bra 	$L__BB6_3;
	cvt.u32.u64 	%r9, %rd7;
	rem.u32 	%r10, %r9, %r8;
	cvt.u64.u32 	%rd50, %r10;
	bra.uni 	$L__BB6_4;
$L__BB6_3:
	rem.u64 	%rd50, %rd7, %rd25;
$L__BB6_4:
	shl.b64 	%rd35, %rd50, 2;
	add.s64 	%rd34, %rd24, %rd35;
	// begin inline asm
	ld.global.cg.f32 %f7, [%rd34];
	// end inline asm
	add.f32 	%f2, %f11, %f7;
	add.s64 	%rd11, %rd1, %rd49;
	or.b64  	%rd36, %rd11, %rd25;
	and.b64  	%rd37, %rd36, -4294967296;
	setp.ne.s64 	%p2, %rd37, 0;
	@%p2 bra 	$L__BB6_6;
	cvt.u32.u64 	%r12, %rd11;
	rem.u32 	%r13, %r12, %r8;
	cvt.u64.u32 	%rd51, %r13;
	bra.uni 	$L__BB6_7;
$L__BB6_6:
	rem.u64 	%rd51, %rd11, %rd25;
$L__BB6_7:
	shl.b64 	%rd39, %rd51, 2;
	add.s64 	%rd38, %rd24, %rd39;
	// begin inline asm
	ld.global.cg.f32 %f8, [%rd38];
	// end inline asm
	add.f32 	%f3, %f2, %f8;
	add.s64 	%rd15, %rd3, %rd49;
	or.b64  	%rd40, %rd15, %rd25;
	and.b64  	%rd41, %rd40, -4294967296;
	setp.ne.s64 	%p3, %rd41, 0;
	@%p3 bra 	$L__BB6_9;
	cvt.u32.u64 	%r15, %rd15;
	rem.u32 	%r16, %r15, %r8;
	cvt.u64.u32 	%rd52, %r16;
	bra.uni 	$L__BB6_10;
$L__BB6_9:
	rem.u64 	%rd52, %rd15, %rd25;
$L__BB6_10:
	shl.b64 	%rd43, %rd52, 2;
	add.s64 	%rd42, %rd24, %rd43;
	// begin inline asm
	ld.global.cg.f32 %f9, [%rd42];
	// end inline asm
	add.f32 	%f4, %f3, %f9;
	add.s64 	%rd19, %rd4, %rd49;
	or.b64  	%rd44, %rd19, %rd25;
	and.b64  	%rd45, %rd44, -4294967296;
	setp.ne.s64 	%p4, %rd45, 0;
	@%p4 bra 	$L__BB6_12;
	cvt.u32.u64 	%r18, %rd19;
	rem.u32 	%r19, %r18, %r8;
	cvt.u64.u32 	%rd53, %r19;
	bra.uni 	$L__BB6_13;
$L__BB6_12:
	rem.u64 	%rd53, %rd19, %rd25;
$L__BB6_13:
	shl.b64 	%rd47, %rd53, 2;
	add.s64 	%rd46, %rd24, %rd47;
	// begin inline asm
	ld.global.cg.f32 %f10, [%rd46];
	// end inline asm
	add.f32 	%f11, %f4, %f10;
	add.s32 	%r20, %r20, 4;
	add.s64 	%rd49, %rd49, %rd2;
	setp.ne.s32 	%p5, %r20, 500;
	@%p5 bra 	$L__BB6_1;
	setp.ne.s32 	%p6, %r1, 0;
	@%p6 bra 	$L__BB6_16;
	cvta.to.global.u64 	%rd48, %rd26;
	st.global.f32 	[%rd48], %f11;
$L__BB6_16:
	ret;

}
	// .globl	_Z13random_accessPfmjS_
.visible .entry _Z13random_accessPfmjS_(
	.param .u64 .ptr .align 1 _Z13random_accessPfmjS__param_0,
	.param .u64 _Z13random_accessPfmjS__param_1,
	.param .u32 _Z13random_accessPfmjS__param_2,
	.param .u64 .ptr .align 1 _Z13random_accessPfmjS__param_3
)
{
	.reg .pred 	%p<7>;
	.reg .b32 	%r<33>;
	.reg .b32 	%f<12>;
	.reg .b64 	%rd<37>;

	ld.param.u64 	%rd17, [_Z13random_accessPfmjS__param_0];
	ld.param.u64 	%rd18, [_Z13random_accessPfmjS__param_1];
	ld.param.u32 	%r11, [_Z13random_accessPfmjS__param_2];
	ld.param.u64 	%rd19, [_Z13random_accessPfmjS__param_3];
	mov.u32 	%r12, %ctaid.x;
	mov.u32 	%r13, %ntid.x;
	mov.u32 	%r14, %tid.x;
	mad.lo.s32 	%r1, %r12, %r13, %r14;
	add.s32 	%r32, %r11, %r1;
	mov.f32 	%f11, 0f00000000;
	mov.b32 	%r31, 0;
	and.b64  	%rd20, %rd18, -4294967296;
	cvt.u32.u64 	%r16, %rd18;
$L__BB7_1:
	mad.lo.s32 	%r5, %r32, 1103515245, 12345;
	shr.u32 	%r15, %r5, 16;
	cvt.u64.u32 	%rd1, %r15;
	setp.ne.s64 	%p1, %rd20, 0;
	@%p1 bra 	$L__BB7_3;
	cvt.u32.u64 	%r17, %rd1;
	rem.u32 	%r18, %r17, %r16;
	cvt.u64.u32 	%rd33, %r18;
	bra.uni 	$L__BB7_4;
$L__BB7_3:
	rem.u64 	%rd33, %rd1, %rd18;
$L__BB7_4:
	shl.b64 	%rd22, %rd33, 2;
	add.s64 	%rd21, %rd17, %rd22;
	// begin inline asm
	ld.global.cg.f32 %f7, [%rd21];
	// end inline asm
	add.f32 	%f2, %f11, %f7;
	mad.lo.s32 	%r6, %r5, 1103515245, 12345;
	shr.u32 	%r19, %r6, 16;
	cvt.u64.u32 	%rd5, %r19;
	setp.ne.s64 	%p2, %rd20, 0;
	@%p2 bra 	$L__BB7_6;
	cvt.u32.u64 	%r21, %rd5;
	rem.u32 	%r22, %r21, %r16;
	cvt.u64.u32 	%rd34, %r22;
	bra.uni 	$L__BB7_7;
$L__BB7_6:
	rem.u64 	%rd34, %rd5, %rd18;
$L__BB7_7:
	shl.b64 	%rd25, %rd34, 2;
	add.s64 	%rd24, %rd17, %rd25;
	// begin inline asm
	ld.global.cg.f32 %f8, [%rd24];
	// end inline asm
	add.f32 	%f3, %f2, %f8;
	mad.lo.s32 	%r7, %r6, 1103515245, 12345;
	shr.u32 	%r23, %r7, 16;
	cvt.u64.u32 	%rd9, %r23;
	setp.ne.s64 	%p3, %rd20, 0;
	@%p3 bra 	$L__BB7_9;
	cvt.u32.u64 	%r25, %rd9;
	rem.u32 	%r26, %r25, %r16;
	cvt.u64.u32 	%rd35, %r26;
	bra.uni 	$L__BB7_10;
$L__BB7_9:
	rem.u64 	%rd35, %rd9, %rd18;
$L__BB7_10:
	shl.b64 	%rd28, %rd35, 2;
	add.s64 	%rd27, %rd17, %rd28;
	// begin inline asm
	ld.global.cg.f32 %f9, [%rd27];
	// end inline asm
	add.f32 	%f4, %f3, %f9;
	mad.lo.s32 	%r32, %r7, 1103515245, 12345;
	shr.u32 	%r27, %r32, 16;
	cvt.u64.u32 	%rd13, %r27;
	setp.ne.s64 	%p4, %rd20, 0;
	@%p4 bra 	$L__BB7_12;
	cvt.u32.u64 	%r29, %rd13;
	rem.u32 	%r30, %r29, %r16;
	cvt.u64.u32 	%rd36, %r30;
	bra.uni 	$L__BB7_13;
$L__BB7_12:
	rem.u64 	%rd36, %rd13, %rd18;
$L__BB7_13:
	shl.b64 	%rd31, %rd36, 2;
	add.s64 	%rd30, %rd17, %rd31;
	// begin inline asm
	ld.global.cg.f32 %f10, [%rd30];
	// end inline asm
	add.f32 	%f11, %f4, %f10;
	add.s32 	%r31, %r31, 4;
	setp.ne.s32 	%p5, %r31, 500;
	@%p5 bra 	$L__BB7_1;
	setp.ne.s32 	%p6, %r1, 0;
	@%p6 bra 	$L__BB7_16;
	cvta.to.global.u64 	%rd32, %rd19;
	st.global.f32 	[%rd32], %f11;
$L__BB7_16:
	ret;

}
	// .globl	_Z16streaming_accessPfmS_
.visible .entry _Z16streaming_accessPfmS_(
	.param .u64 .ptr .align 1 _Z16streaming_accessPfmS__param_0,
	.param .u64 _Z16streaming_accessPfmS__param_1,
	.param .u64 .ptr .align 1 _Z16streaming_accessPfmS__param_2
)
{
	.reg .pred 	%p<7>;
	.reg .b32 	%r<41>;
	.reg .b32 	%f<12>;
	.reg .b64 	%rd<41>;

	ld.param.u64 	%rd17, [_Z16streaming_accessPfmS__param_0];
	ld.param.u64 	%rd18, [_Z16streaming_accessPfmS__param_1];
	ld.param.u64 	%rd19, [_Z16streaming_accessPfmS__param_2];
	mov.u32 	%r17, %ctaid.x;
	mov.u32 	%r18, %ntid.x;
	mov.u32 	%r19, %tid.x;
	mad.lo.s32 	%r1, %r17, %r18, %r19;
	shl.b32 	%r36, %r1, 5;
	or.b32  	%r39, %r36, 1;
	or.b32  	%r38, %r36, 2;
	or.b32  	%r37, %r36, 3;
	mov.f32 	%f11, 0f00000000;
	mov.b32 	%r40, 0;
$L__BB8_1:
	cvt.s64.s32 	%rd1, %r39;
	cvt.s64.s32 	%rd2, %r38;
	cvt.s64.s32 	%rd3, %r37;
	cvt.s64.s32 	%rd4, %r36;
	or.b64  	%rd20, %rd4, %rd18;
	and.b64  	%rd21, %rd20, -4294967296;
	setp.ne.s64 	%p1, %rd21, 0;
	@%p1 bra 	$L__BB8_3;
	cvt.u32.u64 	%r20, %rd18;
	cvt.u32.u64 	%r21, %rd4;
	rem.u32 	%r22, %r21, %r20;
	cvt.u64.u32 	%rd37, %r22;
	bra.uni 	$L__BB8_4;
$L__BB8_3:
	rem.u64 	%rd37, %rd4, %rd18;
$L__BB8_4:
	shl.b64 	%rd23, %rd37, 2;
	add.s64 	%rd22, %rd17, %rd23;
	// begin inline asm
	ld.global.cs.f32 %f7, [%rd22];
	// end inline asm
	add.f32 	%f2, %f11, %f7;
	or.b64  	%rd24, %rd1, %rd18;
	and.b64  	%rd25, %rd24, -4294967296;
	setp.ne.s64 	%p2, %rd25, 0;
	@%p2 bra 	$L__BB8_6;
	cvt.u32.u64 	%r23, %rd18;
	cvt.u32.u64 	%r24, %rd1;
	rem.u32 	%r25, %r24, %r23;
	cvt.u64.u32 	%rd38, %r25;
	bra.uni 	$L__BB8_7;
$L__BB8_6:
	rem.u64 	%rd38, %rd1, %rd18;
$L__BB8_7:
	shl.b64 	%rd27, %rd38, 2;
	add.s64 	%rd26, %rd17, %rd27;
	// begin inline asm
	ld.global.cs.f32 %f8, [%rd26];
	// end inline asm
	add.f32 	%f3, %f2, %f8;
	or.b64  	%rd28, %rd2, %rd18;
	and.b64  	%rd29, %rd28, -4294967296;
	setp.ne.s64 	%p3, %rd29, 0;
	@%p3 bra 	$L__BB8_9;
	cvt.u32.u64 	%r26, %rd18;
	cvt.u32.u64 	%r27, %rd2;
	rem.u32 	%r28, %r27, %r26;
	cvt.u64.u32 	%rd39, %r28;
	bra.uni 	$L__BB8_10;
$L__BB8_9:
	rem.u64 	%rd39, %rd2, %rd18;
$L__BB8_10:
	shl.b64 	%rd31, %rd39, 2;
	add.s64 	%rd30, %rd17, %rd31;
	// begin inline asm
	ld.global.cs.f32 %f9, [%rd30];
	// end inline asm
	add.f32 	%f4, %f3, %f9;
	or.b64  	%rd32, %rd3, %rd18;
	and.b64  	%rd33, %rd32, -4294967296;
	setp.ne.s64 	%p4, %rd33, 0;
	@%p4 bra 	$L__BB8_12;
	cvt.u32.u64 	%r29, %rd18;
	cvt.u32.u64 	%r30, %rd3;
	rem.u32 	%r31, %r30, %r29;
	cvt.u64.u32 	%rd40, %r31;
	bra.uni 	$L__BB8_13;
$L__BB8_12:
	rem.u64 	%rd40, %rd3, %rd18;
$L__BB8_13:
	cvt.u32.u64 	%r32, %rd4;
	cvt.u32.u64 	%r33, %rd3;
	cvt.u32.u64 	%r34, %rd2;
	cvt.u32.u64 	%r35, %rd1;
	shl.b64 	%rd35, %rd40, 2;
	add.s64 	%rd34, %rd17, %rd35;
	// begin inline asm
	ld.global.cs.f32 %f10, [%rd34];
	// end inline asm
	add.f32 	%f11, %f4, %f10;
	add.s32 	%r40, %r40, 4;
	add.s32 	%r39, %r35, 4;
	add.s32 	%r38, %r34, 4;
	add.s32 	%r37, %r33, 4;
	add.s32 	%r36, %r32, 4;
	setp.ne.s32 	%p5, %r40, 500;
	@%p5 bra 	$L__BB8_1;
	setp.ne.s32 	%p6, %r1, 0;
	@%p6 bra 	$L__BB8_16;
	cvta.to.global.u64 	%rd36, %rd19;
	st.global.f32 	[%rd36], %f11;
$L__BB8_16:
	ret;

}
	// .globl	_Z13cached_accessPfmS_
.visible .entry _Z13cached_accessPfmS_(
	.param .u64 .ptr .align 1 _Z13cached_accessPfmS__param_0,
	.param .u64 _Z13cached_accessPfmS__param_1,
	.param .u64 .ptr .align 1 _Z13cached_accessPfmS__param_2
)
{
	.reg .pred 	%p<7>;
	.reg .b32 	%r<41>;
	.reg .b32 	%f<12>;
	.reg .b64 	%rd<41>;

	ld.param.u64 	%rd17, [_Z13cached_accessPfmS__param_0];
	ld.param.u64 	%rd18, [_Z13cached_accessPfmS__param_1];
	ld.param.u64 	%rd19, [_Z13cached_accessPfmS__param_2];
	mov.u32 	%r17, %ctaid.x;
	mov.u32 	%r18, %ntid.x;
	mov.u32 	%r19, %tid.x;
	mad.lo.s32 	%r1, %r17, %r18, %r19;
	shl.b32 	%r36, %r1, 5;
	or.b32  	%r39, %r36, 1;
	or.b32  	%r38, %r36, 2;
	or.b32  	%r37, %r36, 3;
	mov.f32 	%f11, 0f00000000;
	mov.b32 	%r40, 0;
$L__BB9_1:
	cvt.s64.s32 	%rd1, %r39;
	cvt.s64.s32 	%rd2, %r38;
	cvt.s64.s32 	%rd3, %r37;
	cvt.s64.s32 	%rd4, %r36;
	or.b64  	%rd20, %rd4, %rd18;
	and.b64  	%rd21, %rd20, -4294967296;
	setp.ne.s64 	%p1, %rd21, 0;
	@%p1 bra 	$L__BB9_3;
	cvt.u32.u64 	%r20, %rd18;
	cvt.u32.u64 	%r21, %rd4;
	rem.u32 	%r22, %r21, %r20;
	cvt.u64.u32 	%rd37, %r22;
	bra.uni 	$L__BB9_4;
$L__BB9_3:
	rem.u64 	%rd37, %rd4, %rd18;
$L__BB9_4:
	shl.b64 	%rd23, %rd37, 2;
	add.s64 	%rd22, %rd17, %rd23;
	// begin inline asm
	ld.global.cg.f32 %f7, [%rd22];
	// end inline asm
	add.f32 	%f2, %f11, %f7;
	or.b64  	%rd24, %rd1, %rd18;
	and.b64  	%rd25, %rd24, -4294967296;
	setp.ne.s64 	%p2, %rd25, 0;
	@%p2 bra 	$L__BB9_6;
	cvt.u32.u64 	%r23, %rd18;
	cvt.u32.u64 	%r24, %rd1;
	rem.u32 	%r25, %r24, %r23;
	cvt.u64.u32 	%rd38, %r25;
	bra.uni 	$L__BB9_7;
$L__BB9_6:
	rem.u64 	%rd38, %rd1, %rd18;
$L__BB9_7:
	shl.b64 	%rd27, %rd38, 2;
	add.s64 	%rd26, %rd17, %rd27;
	// begin inline asm
	ld.global.cg.f32 %f8, [%rd26];
	// end inline asm
	add.f32 	%f3, %f2, %f8;
	or.b64  	%rd28, %rd2, %rd18;
	and.b64  	%rd29, %rd28, -4294967296;
	setp.ne.s64 	%p3, %rd29, 0;
	@%p3 bra 	$L__BB9_9;
	cvt.u32.u64 	%r26, %rd18;
	cvt.u32.u64 	%r27, %rd2;
	rem.u32 	%r28, %r27, %r26;
	cvt.u64.u32 	%rd39, %r28;
	bra.uni 	$L__BB9_10;
$L__BB9_9:
	rem.u64 	%rd39, %rd2, %rd18;
$L__BB9_10:
	shl.b64 	%rd31, %rd39, 2;
	add.s64 	%rd30, %rd17, %rd31;
	// begin inline asm
	ld.global.cg.f32 %f9, [%rd30];
	// end inline asm
	add.f32 	%f4, %f3, %f9;
	or.b64  	%rd32, %rd3, %rd18;
	and.b64  	%rd33, %rd32, -4294967296;
	setp.ne.s64 	%p4, %rd33, 0;
	@%p4 bra 	$L__BB9_12;
	cvt.u32.u64 	%r29, %rd18;
	cvt.u32.u64 	%r30, %rd3;
	rem.u32 	%r31, %r30, %r29;
	cvt.u64.u32 	%rd40, %r31;
	bra.uni 	$L__BB9_13;
$L__BB9_12:
	rem.u64 	%rd40, %rd3, %rd18;
$L__BB9_13:
	cvt.u32.u64 	%r32, %rd4;
	cvt.u32.u64 	%r33, %rd3;
	cvt.u32.u64 	%r34, %rd2;
	cvt.u32.u64 	%r35, %rd1;
	shl.b64 	%rd35, %rd40, 2;
	add.s64 	%rd34, %rd17, %rd35;
	// begin inline asm
	ld.global.cg.f32 %f10, [%rd34];
	// end inline asm
	add.f32 	%f11, %f4, %f10;
	add.s32 	%r40, %r40, 4;
	add.s32 	%r39, %r35, 4;
	add.s32 	%r38, %r34, 4;
	add.s32 	%r37, %r33, 4;
	add.s32 	%r36, %r32, 4;
	setp.ne.s32 	%p5, %r40, 500;
	@%p5 bra 	$L__BB9_1;
	setp.ne.s32 	%p6, %r1, 0;
	@%p6 bra 	$L__BB9_16;
	cvta.to.global.u64 	%rd36, %rd19;
	st.global.f32 	[%rd36], %f11;
$L__BB9_16:
	ret;

}


// ===== COMPILED SASS (sm_100) =====

	.target	sm_100

	.elftype	@"ET_EXEC"


//--------------------- .note.nv.tkinfo           --------------------------
	.section	.note.nv.tkinfo,"",@"SHT_NOTE"
	.sectionflags	@"SHF_NOTE_NV_TKINFO"
	.tkinfo
        /*0018*/ 	.word	0x00000002
        /*0030*/ 	.string	""
        /*0030*/ 	.string	"ptxas"
        /*0030*/ 	.string	"Cuda compilation tools, release 13.0, V13.0.88"
        /*0030*/ 	.string	"Build cuda_13.0.r13.0/compiler.36424714_0"
        /*0030*/ 	.string	"-arch sm_100 -m 64 "



//--------------------- .note.nv.cuinfo           --------------------------
	.section	.note.nv.cuinfo,"",@"SHT_NOTE"
	.sectionflags	@"SHF_NOTE_NV_CUINFO"
        /*0018*/ 	.short	0x0002
        /*001a*/ 	.short	0x0064
        /*001c*/ 	.short	0x0082
	.zero		2


//--------------------- .nv.info                  --------------------------
	.section	.nv.info,"",@"SHT_CUDA_INFO"
	.align	4


	//----- nvinfo : EIATTR_REGCOUNT
	.align		4
        /*0000*/ 	.byte	0x04, 0x2f
        /*0002*/ 	.short	(.L_1 - .L_0)
	.align		4
.L_0:
        /*0004*/ 	.word	index@(_Z21pointer_chase_latencyPiiiPm)
        /*0008*/ 	.word	0x0000000e


	//----- nvinfo : EIATTR_FRAME_SIZE
	.align		4
.L_1:
        /*000c*/ 	.byte	0x04, 0x11
        /*000e*/ 	.short	(.L_3 - .L_2)
	.align		4
.L_2:
        /*0010*/ 	.word	index@(_Z21pointer_chase_latencyPiiiPm)
        /*0014*/ 	.word	0x00000000


	//----- nvinfo : EIATTR_REGCOUNT
	.align		4
.L_3:
        /*0018*/ 	.byte	0x04, 0x2f
        /*001a*/ 	.short	(.L_5 - .L_4)
	.align		4
.L_4:
        /*001c*/ 	.word	index@(_Z16pointer_chase_l1PiiiPm)
        /*0020*/ 	.word	0x0000000e


	//----- nvinfo : EIATTR_FRAME_SIZE
	.align		4
.L_5:
        /*0024*/ 	.byte	0x04, 0x11
        /*0026*/ 	.short	(.L_7 - .L_6)
	.align		4
.L_6:
        /*0028*/ 	.word	index@(_Z16pointer_chase_l1PiiiPm)
        /*002c*/ 	.word	0x00000000


	//----- nvinfo : EIATTR_REGCOUNT
	.align		4
.L_7:
        /*0030*/ 	.byte	0x04, 0x2f
        /*0032*/ 	.short	(.L_9 - .L_8)
	.align		4
.L_8:
        /*0034*/ 	.word	index@(_Z23single_partition_accessPfmS_)
        /*0038*/ 	.word	0x0000001a


	//----- nvinfo : EIATTR_FRAME_SIZE
	.align		4
.L_9:
        /*003c*/ 	.byte	0x04, 0x11
        /*003e*/ 	.short	(.L_11 - .L_10)
	.align		4
.L_10:
        /*0040*/ 	.word	index@($__internal_7_$__cuda_sm20_rem_u64)
        /*0044*/ 	.word	0x00000000


	//----- nvinfo : EIATTR_FRAME_SIZE
	.align		4
.L_11:
        /*0048*/ 	.byte	0x04, 0x11
        /*004a*/ 	.short	(.L_13 - .L_12)
	.align		4
.L_12:
        /*004c*/ 	.word	index@(_Z23single_partition_accessPfmS_)
        /*0050*/ 	.word	0x00000000


	//----- nvinfo : EIATTR_REGCOUNT
	.align		4
.L_13:
        /*0054*/ 	.byte	0x04, 0x2f
        /*0056*/ 	.short	(.L_15 - .L_14)
	.align		4
.L_14:
        /*0058*/ 	.word	index@(_Z21dual_partition_accessPfmS_)
        /*005c*/ 	.word	0x0000001a


	//----- nvinfo : EIATTR_FRAME_SIZE
	.align		4
.L_15:
        /*0060*/ 	.byte	0x04, 0x11
        /*0062*/ 	.short	(.L_17 - .L_16)
	.align		4
.L_16:
        /*0064*/ 	.word	index@($__internal_6_$__cuda_sm20_rem_u64)
        /*0068*/ 	.word	0x00000000


	//----- nvinfo : EIATTR_FRAME_SIZE
	.align		4
.L_17:
        /*006c*/ 	.byte	0x04, 0x11
        /*006e*/ 	.short	(.L_19 - .L_18)
	.align		4
.L_18:
        /*0070*/ 	.word	index@(_Z21dual_partition_accessPfmS_)
        /*0074*/ 	.word	0x00000000


	//----- nvinfo : EIATTR_REGCOUNT
	.align		4
.L_19:
        /*0078*/ 	.byte	0x04, 0x2f
        /*007a*/ 	.short	(.L_21 - .L_20)
	.align		4
.L_20:
        /*007c*/ 	.word	index@(_Z28alternating_partition_accessPfmmS_)
        /*0080*/ 	.word	0x00000016


	//----- nvinfo : EIATTR_FRAME_SIZE
	.align		4
.L_21:
        /*0084*/ 	.byte	0x04, 0x11
        /*0086*/ 	.short	(.L_23 - .L_22)
	.align		4
.L_22:
        /*0088*/ 	.word	index@($__internal_5_$__cuda_sm20_rem_u64)
        /*008c*/ 	.word	0x00000000


	//----- nvinfo : EIATTR_FRAME_SIZE
	.align		4
.L_23:
        /*0090*/ 	.byte	0x04, 0x11
        /*0092*/ 	.short	(.L_25 - .L_24)
	.align		4
.L_24:
        /*0094*/ 	.word	index@(_Z28alternating_partition_accessPfmmS_)
        /*0098*/ 	.word	0x00000000


	//----- nvinfo : EIATTR_REGCOUNT
	.align		4
.L_25:
        /*009c*/ 	.byte	0x04, 0x2f
        /*009e*/ 	.short	(.L_27 - .L_26)
	.align		4
.L_26:
        /*00a0*/ 	.word	index@(_Z16coalesced_accessPfmS_)
        /*00a4*/ 	.word	0x00000016


	//----- nvinfo : EIATTR_FRAME_SIZE
	.align		4
.L_27:
        /*00a8*/ 	.byte	0x04, 0x11
        /*00aa*/ 	.short	(.L_29 - .L_28)
	.align		4
.L_28:
        /*00ac*/ 	.word	index@($__internal_4_$__cuda_sm20_rem_u64)
        /*00b0*/ 	.word	0x00000000


	//----- nvinfo : EIATTR_FRAME_SIZE
	.align		4
.L_29:
        /*00b4*/ 	.byte	0x04, 0x11
        /*00b6*/ 	.short	(.L_31 - .L_30)
	.align		4
.L_30:
        /*00b8*/ 	.word	index@(_Z16coalesced_accessPfmS_)
        /*00bc*/ 	.word	0x00000000


	//----- nvinfo : EIATTR_REGCOUNT
	.align		4
.L_31:
        /*00c0*/ 	.byte	0x04, 0x2f
        /*00c2*/ 	.short	(.L_33 - .L_32)
	.align		4
.L_32:
        /*00c4*/ 	.word	index@(_Z14strided_accessPfmmS_)
        /*00c8*/ 	.word	0x0000001c


	//----- nvinfo : EIATTR_FRAME_SIZE
	.align		4
.L_33:
        /*00cc*/ 	.byte	0x04, 0x11
        /*00ce*/ 	.short	(.L_35 - .L_34)
	.align		4
.L_34:
        /*00d0*/ 	.word	index@($__internal_3_$__cuda_sm20_rem_u64)
        /*00d4*/ 	.word	0x00000000


	//----- nvinfo : EIATTR_FRAME_SIZE
	.align		4
.L_35:
        /*00d8*/ 	.byte	0x04, 0x11
        /*00da*/ 	.short	(.L_37 - .L_36)
	.align		4
.L_36:
        /*00dc*/ 	.word	index@(_Z14strided_accessPfmmS_)
        /*00e0*/ 	.word	0x00000000


	//----- nvinfo : EIATTR_REGCOUNT
	.align		4
.L_37:
        /*00e4*/ 	.byte	0x04, 0x2f
        /*00e6*/ 	.short	(.L_39 - .L_38)
	.align		4
.L_38:
        /*00e8*/ 	.word	index@(_Z13random_accessPfmjS_)
        /*00ec*/ 	.word	0x00000012


	//----- nvinfo : EIATTR_FRAME_SIZE
	.align		4
.L_39:
        /*00f0*/ 	.byte	0x04, 0x11
        /*00f2*/ 	.short	(.L_41 - .L_40)
	.align		4
.L_40:
        /*00f4*/ 	.word	index@($__internal_2_$__cuda_sm20_rem_u64)
        /*00f8*/ 	.word	0x00000000


	//----- nvinfo : EIATTR_FRAME_SIZE
	.align		4
.L_41:
        /*00fc*/ 	.byte	0x04, 0x11
        /*00fe*/ 	.short	(.L_43 - .L_42)
	.align		4
.L_42:
        /*0100*/ 	.word	index@(_Z13random_accessPfmjS_)
        /*0104*/ 	.word	0x00000000


	//----- nvinfo : EIATTR_REGCOUNT
	.align		4
.L_43:
        /*0108*/ 	.byte	0x04, 0x2f
        /*010a*/ 	.short	(.L_45 - .L_44)
	.align		4
.L_44:
        /*010c*/ 	.word	index@(_Z16streaming_accessPfmS_)
        /*0110*/ 	.word	0x0000001a


	//----- nvinfo : EIATTR_FRAME_SIZE
	.align		4
.L_45:
        /*0114*/ 	.byte	0x04, 0x11
        /*0116*/ 	.short	(.L_47 - .L_46)
	.align		4
.L_46:
        /*0118*/ 	.word	index@($__internal_1_$__cuda_sm20_rem_u64)
        /*011c*/ 	.word	0x00000000


	//----- nvinfo : EIATTR_FRAME_SIZE
	.align		4
.L_47:
        /*0120*/ 	.byte	0x04, 0x11
        /*0122*/ 	.short	(.L_49 - .L_48)
	.align		4
.L_48:
        /*0124*/ 	.word	index@(_Z16streaming_accessPfmS_)
        /*0128*/ 	.word	0x00000000


	//----- nvinfo : EIATTR_REGCOUNT
	.align		4
.L_49:
        /*012c*/ 	.byte	0x04, 0x2f
        /*012e*/ 	.short	(.L_51 - .L_50)
	.align		4
.L_50:
        /*0130*/ 	.word	index@(_Z13cached_accessPfmS_)
        /*0134*/ 	.word	0x0000001a


	//----- nvinfo : EIATTR_FRAME_SIZE
	.align		4
.L_51:
        /*0138*/ 	.byte	0x04, 0x11
        /*013a*/ 	.short	(.L_53 - .L_52)
	.align		4
.L_52:
        /*013c*/ 	.word	index@($__internal_0_$__cuda_sm20_rem_u64)
        /*0140*/ 	.word	0x00000000


	//----- nvinfo : EIATTR_FRAME_SIZE
	.align		4
.L_53:
        /*0144*/ 	.byte	0x04, 0x11
        /*0146*/ 	.short	(.L_55 - .L_54)
	.align		4
.L_54:
        /*0148*/ 	.word	index@(_Z13cached_accessPfmS_)
        /*014c*/ 	.word	0x00000000


	//----- nvinfo : EIATTR_MIN_STACK_SIZE
	.align		4
.L_55:
        /*0150*/ 	.byte	0x04, 0x12
        /*0152*/ 	.short	(.L_57 - .L_56)
	.align		4
.L_56:
        /*0154*/ 	.word	index@(_Z13cached_accessPfmS_)
        /*0158*/ 	.word	0x00000000


	//----- nvinfo : EIATTR_MIN_STACK_SIZE
	.align		4
.L_57:
        /*015c*/ 	.byte	0x04, 0x12
        /*015e*/ 	.short	(.L_59 - .L_58)
	.align		4
.L_58:
        /*0160*/ 	.word	index@(_Z16streaming_accessPfmS_)
        /*0164*/ 	.word	0x00000000


	//----- nvinfo : EIATTR_MIN_STACK_SIZE
	.align		4
.L_59:
        /*0168*/ 	.byte	0x04, 0x12
        /*016a*/ 	.short	(.L_61 - .L_60)
	.align		4
.L_60:
        /*016c*/ 	.word	index@(_Z13random_accessPfmjS_)
        /*0170*/ 	.word	0x00000000


	//----- nvinfo : EIATTR_MIN_STACK_SIZE
	.align		4
.L_61:
        /*0174*/ 	.byte	0x04, 0x12
        /*0176*/ 	.short	(.L_63 - .L_62)
	.align		4
.L_62:
        /*0178*/ 	.word	index@(_Z14strided_accessPfmmS_)
        /*017c*/ 	.word	0x00000000


	//----- nvinfo : EIATTR_MIN_STACK_SIZE
	.align		4
.L_63:
        /*0180*/ 	.byte	0x04, 0x12
        /*0182*/ 	.short	(.L_65 - .L_64)
	.align		4
.L_64:
        /*0184*/ 	.word	index@(_Z16coalesced_accessPfmS_)
        /*0188*/ 	.word	0x00000000


	//----- nvinfo : EIATTR_MIN_STACK_SIZE
	.align		4
.L_65:
        /*018c*/ 	.byte	0x04, 0x12
        /*018e*/ 	.short	(.L_67 - .L_66)
	.align		4
.L_66:
        /*0190*/ 	.word	index@(_Z28alternating_partition_accessPfmmS_)
        /*0194*/ 	.word	0x00000000


	//----- nvinfo : EIATTR_MIN_STACK_SIZE
	.align		4
.L_67:
        /*0198*/ 	.byte	0x04, 0x12
        /*019a*/ 	.short	(.L_69 - .L_68)
	.align		4
.L_68:
        /*019c*/ 	.word	index@(_Z21dual_partition_accessPfmS_)
        /*01a0*/ 	.word	0x00000000


	//----- nvinfo : EIATTR_MIN_STACK_SIZE
	.align		4
.L_69:
        /*01a4*/ 	.byte	0x04, 0x12
        /*01a6*/ 	.short	(.L_71 - .L_70)
	.align		4
.L_70:
        /*01a8*/ 	.word	index@(_Z23single_partition_accessPfmS_)
        /*01ac*/ 	.word	0x00000000


	//----- nvinfo : EIATTR_MIN_STACK_SIZE
	.align		4
.L_71:
        /*01b0*/ 	.byte	0x04, 0x12
        /*01b2*/ 	.short	(.L_73 - .L_72)
	.align		4
.L_72:
        /*01b4*/ 	.word	index@(_Z16pointer_chase_l1PiiiPm)
        /*01b8*/ 	.word	0x00000000


	//----- nvinfo : EIATTR_MIN_STACK_SIZE
	.align		4
.L_73:
        /*01bc*/ 	.byte	0x04, 0x12
        /*01be*/ 	.short	(.L_75 - .L_74)
	.align		4
.L_74:
        /*01c0*/ 	.word	index@(_Z21pointer_chase_latencyPiiiPm)
        /*01c4*/ 	.word	0x00000000
.L_75:


//--------------------- .nv.compat                --------------------------
	.section	.nv.compat,"",@"SHT_CUDA_COMPAT_INFO"
	.align	4
        /*0000*/ 	.byte	0x02, 0x09, 0x00, 0x00, 0x02, 0x02, 0x01, 0x00, 0x02, 0x05, 0x05, 0x00, 0x03, 0x07, 0x01, 0x01
        /*0010*/ 	.byte	0x02, 0x03, 0x00, 0x00, 0x02, 0x06, 0x01, 0x00, 0x04, 0x0b, 0x08, 0x00, 0x09, 0x00, 0x00, 0x00
        /*0020*/ 	.byte	0x00, 0x00, 0x00, 0x00


//--------------------- .nv.info._Z13cached_accessPfmS_ --------------------------
	.section	.nv.info._Z13cached_accessPfmS_,"",@"SHT_CUDA_INFO"
	.sectionflags	@""
	.align	4


	//----- nvinfo : EIATTR_CUDA_API_VERSION
	.align		4
        /*0000*/ 	.byte	0x04, 0x37
        /*0002*/ 	.short	(.L_77 - .L_76)
.L_76:
        /*0004*/ 	.word	0x00000082


	//----- nvinfo : EIATTR_KPARAM_INFO
	.align		4
.L_77:
        /*0008*/ 	.byte	0x04, 0x17
        /*000a*/ 	.short	(.L_79 - .L_78)
.L_78:
        /*000c*/ 	.word	0x00000000
        /*0010*/ 	.short	0x0002
        /*0012*/ 	.short	0x0010
        /*0014*/ 	.byte	0x00, 0xf5, 0x21, 0x00


	//----- nvinfo : EIATTR_KPARAM_INFO
	.align		4
.L_79:
        /*0018*/ 	.byte	0x04, 0x17
        /*001a*/ 	.short	(.L_81 - .L_80)
.L_80:
        /*001c*/ 	.word	0x00000000
        /*0020*/ 	.short	0x0001
        /*0022*/ 	.short	0x0008
        /*0024*/ 	.byte	0x00, 0xf0, 0x21, 0x00


	//----- nvinfo : EIATTR_KPARAM_INFO
	.align		4
.L_81:
        /*0028*/ 	.byte	0x04, 0x17
        /*002a*/ 	.short	(.L_83 - .L_82)
.L_82:
        /*002c*/ 	.word	0x00000000
        /*0030*/ 	.short	0x0000
        /*0032*/ 	.short	0x0000
        /*0034*/ 	.byte	0x00, 0xf5, 0x21, 0x00


	//----- nvinfo : EIATTR_SPARSE_MMA_MASK
	.align		4
.L_83:
        /*0038*/ 	.byte	0x03, 0x50
        /*003a*/ 	.short	0x0000


	//----- nvinfo : EIATTR_MAXREG_COUNT
	.align		4
        /*003c*/ 	.byte	0x03, 0x1b
        /*003e*/ 	.short	0x00ff


	//----- nvinfo : EIATTR_MERCURY_ISA_VERSION
	.align		4
        /*0040*/ 	.byte	0x03, 0x5f
        /*0042*/ 	.short	0x0101


	//----- nvinfo : EIATTR_VRC_CTA_INIT_COUNT
	.align		4
        /*0044*/ 	.byte	0x02, 0x4a
	.zero		1
	.zero		1


	//----- nvinfo : EIATTR_EXIT_INSTR_OFFSETS
	.align		4
        /*0048*/ 	.byte	0x04, 0x1c
        /*004a*/ 	.short	(.L_85 - .L_84)


	//   ....[0]....
.L_84:
        /*004c*/ 	.word	0x000009c0


	//   ....[1]....
        /*0050*/ 	.word	0x000009f0


	//----- nvinfo : EIATTR_CRS_STACK_SIZE
	.align		4
.L_85:
        /*0054*/ 	.byte	0x04, 0x1e
        /*0056*/ 	.short	(.L_87 - .L_86)
.L_86:
        /*0058*/ 	.word	0x00000000


	//----- nvinfo : EIATTR_CBANK_PARAM_SIZE
	.align		4
.L_87:
        /*005c*/ 	.byte	0x03, 0x19
        /*005e*/ 	.short	0x0018


	//----- nvinfo : EIATTR_PARAM_CBANK
	.align		4
        /*0060*/ 	.byte	0x04, 0x0a
        /*0062*/ 	.short	(.L_89 - .L_88)
	.align		4
.L_88:
        /*0064*/ 	.word	index@(.nv.constant0._Z13cached_accessPfmS_)
        /*0068*/ 	.short	0x0380
        /*006a*/ 	.short	0x0018


	//----- nvinfo : EIATTR_SW_WAR
	.align		4
.L_89:
        /*006c*/ 	.byte	0x04, 0x36
        /*006e*/ 	.short	(.L_91 - .L_90)
.L_90:
        /*0070*/ 	.word	0x00000008
.L_91:


//--------------------- .nv.info._Z16streaming_accessPfmS_ --------------------------
	.section	.nv.info._Z16streaming_accessPfmS_,"",@"SHT_CUDA_INFO"
	.sectionflags	@""
	.align	4


	//----- nvinfo : EIATTR_CUDA_API_VERSION
	.align		4
        /*0000*/ 	.byte	0x04, 0x37
        /*0002*/ 	.short	(.L_93 - .L_92)
.L_92:
        /*0004*/ 	.word	0x00000082


	//----- nvinfo : EIATTR_KPARAM_INFO
	.align		4
.L_93:
        /*0008*/ 	.byte	0x04, 0x17
        /*000a*/ 	.short	(.L_95 - .L_94)
.L_94:
        /*000c*/ 	.word	0x00000000
        /*0010*/ 	.short	0x0002
        /*0012*/ 	.short	0x0010
        /*0014*/ 	.byte	0x00, 0xf5, 0x21, 0x00


	//----- nvinfo : EIATTR_KPARAM_INFO
	.align		4
.L_95:
        /*0018*/ 	.byte	0x04, 0x17
        /*001a*/ 	.short	(.L_97 - .L_96)
.L_96:
        /*001c*/ 	.word	0x00000000
        /*0020*/ 	.short	0x0001
        /*0022*/ 	.short	0x0008
        /*0024*/ 	.byte	0x00, 0xf0, 0x21, 0x00


	//----- nvinfo : EIATTR_KPARAM_INFO
	.align		4
.L_97:
        /*0028*/ 	.byte	0x04, 0x17
        /*002a*/ 	.short	(.L_99 - .L_98)
.L_98:
        /*002c*/ 	.word	0x00000000
        /*0030*/ 	.short	0x0000
        /*0032*/ 	.short	0x0000
        /*0034*/ 	.byte	0x00, 0xf5, 0x21, 0x00


	//----- nvinfo : EIATTR_SPARSE_MMA_MASK
	.align		4
.L_99:
        /*0038*/ 	.byte	0x03, 0x50
        /*003a*/ 	.short	0x0000


	//----- nvinfo : EIATTR_MAXREG_COUNT
	.align		4
        /*003c*/ 	.byte	0x03, 0x1b
        /*003e*/ 	.short	0x00ff


	//----- nvinfo : EIATTR_MERCURY_ISA_VERSION
	.align		4
        /*0040*/ 	.byte	0x03, 0x5f
        /*0042*/ 	.short	0x0101


	//----- nvinfo : EIATTR_VRC_CTA_INIT_COUNT
	.align		4
        /*0044*/ 	.byte	0x02, 0x4a
	.zero		1
	.zero		1


	//----- nvinfo : EIATTR_EXIT_INSTR_OFFSETS
	.align		4
        /*0048*/ 	.byte	0x04, 0x1c
        /*004a*/ 	.short	(.L_101 - .L_100)


	//   ....[0]....
.L_100:
        /*004c*/ 	.word	0x000009c0


	//   ....[1]....
        /*0050*/ 	.word	0x000009f0


	//----- nvinfo : EIATTR_CRS_STACK_SIZE
	.align		4
.L_101:
        /*0054*/ 	.byte	0x04, 0x1e
        /*0056*/ 	.short	(.L_103 - .L_102)
.L_102:
        /*0058*/ 	.word	0x00000000


	//----- nvinfo : EIATTR_CBANK_PARAM_SIZE
	.align		4
.L_103:
        /*005c*/ 	.byte	0x03, 0x19
        /*005e*/ 	.short	0x0018


	//----- nvinfo : EIATTR_PARAM_CBANK
	.align		4
        /*0060*/ 	.byte	0x04, 0x0a
        /*0062*/ 	.short	(.L_105 - .L_104)
	.align		4
.L_104:
        /*0064*/ 	.word	index@(.nv.constant0._Z16streaming_accessPfmS_)
        /*0068*/ 	.short	0x0380
        /*006a*/ 	.short	0x0018


	//----- nvinfo : EIATTR_SW_WAR
	.align		4
.L_105:
        /*006c*/ 	.byte	0x04, 0x36
        /*006e*/ 	.short	(.L_107 - .L_106)
.L_106:
        /*0070*/ 	.word	0x00000008
.L_107:


//--------------------- .nv.info._Z13random_accessPfmjS_ --------------------------
	.section	.nv.info._Z13random_accessPfmjS_,"",@"SHT_CUDA_INFO"
	.sectionflags	@""
	.align	4


	//----- nvinfo : EIATTR_CUDA_API_VERSION
	.align		4
        /*0000*/ 	.byte	0x04, 0x37
        /*0002*/ 	.short	(.L_109 - .L_108)
.L_108:
        /*0004*/ 	.word	0x00000082


	//----- nvinfo : EIATTR_KPARAM_INFO
	.align		4
.L_109:
        /*0008*/ 	.byte	0x04, 0x17
        /*000a*/ 	.short	(.L_111 - .L_110)
.L_110:
        /*000c*/ 	.word	0x00000000
        /*0010*/ 	.short	0x0003
        /*0012*/ 	.short	0x0018
        /*0014*/ 	.byte	0x00, 0xf5, 0x21, 0x00


	//----- nvinfo : EIATTR_KPARAM_INFO
	.align		4
.L_111:
        /*0018*/ 	.byte	0x04, 0x17
        /*001a*/ 	.short	(.L_113 - .L_112)
.L_112:
        /*001c*/ 	.word	0x00000000
        /*0020*/ 	.short	0x0002
        /*0022*/ 	.short	0x0010
        /*0024*/ 	.byte	0x00, 0xf0, 0x11, 0x00


	//----- nvinfo : EIATTR_KPARAM_INFO
	.align		4
.L_113:
        /*0028*/ 	.byte	0x04, 0x17
        /*002a*/ 	.short	(.L_115 - .L_114)
.L_114:
        /*002c*/ 	.word	0x00000000
        /*0030*/ 	.short	0x0001
        /*0032*/ 	.short	0x0008
        /*0034*/ 	.byte	0x00, 0xf0, 0x21, 0x00


	//----- nvinfo : EIATTR_KPARAM_INFO
	.align		4
.L_115:
        /*0038*/ 	.byte	0x04, 0x17
        /*003a*/ 	.short	(.L_117 - .L_116)
.L_116:
        /*003c*/ 	.word	0x00000000
        /*0040*/ 	.short	0x0000
        /*0042*/ 	.short	0x0000
        /*0044*/ 	.byte	0x00, 0xf5, 0x21, 0x00


	//----- nvinfo : EIATTR_SPARSE_MMA_MASK
	.align		4
.L_117:
        /*0048*/ 	.byte	0x03, 0x50
        /*004a*/ 	.short	0x0000


	//----- nvinfo : EIATTR_MAXREG_COUNT
	.align		4
        /*004c*/ 	.byte	0x03, 0x1b
        /*004e*/ 	.short	0x00ff


	//----- nvinfo : EIATTR_MERCURY_ISA_VERSION
	.align		4
        /*0050*/ 	.byte	0x03, 0x5f
        /*0052*/ 	.short	0x0101


	//----- nvinfo : EIATTR_VRC_CTA_INIT_COUNT
	.align		4
        /*0054*/ 	.byte	0x02, 0x4a
	.zero		1
	.zero		1


	//----- nvinfo : EIATTR_EXIT_INSTR_OFFSETS
	.align		4
        /*0058*/ 	.byte	0x04, 0x1c
        /*005a*/ 	.short	(.L_119 - .L_118)


	//   ....[0]....
.L_118:
        /*005c*/ 	.word	0x00000950


	//   ....[1]....
        /*0060*/ 	.word	0x00000980


	//----- nvinfo : EIATTR_CRS_STACK_SIZE
	.align		4
.L_119:
        /*0064*/ 	.byte	0x04, 0x1e
        /*0066*/ 	.short	(.L_121 - .L_120)
.L_120:
        /*0068*/ 	.word	0x00000000


	//----- nvinfo : EIATTR_CBANK_PARAM_SIZE
	.align		4
.L_121:
        /*006c*/ 	.byte	0x03, 0x19
        /*006e*/ 	.short	0x0020


	//----- nvinfo : EIATTR_PARAM_CBANK
	.align		4
        /*0070*/ 	.byte	0x04, 0x0a
        /*0072*/ 	.short	(.L_123 - .L_122)
	.align		4
.L_122:
        /*0074*/ 	.word	index@(.nv.constant0._Z13random_accessPfmjS_)
        /*0078*/ 	.short	0x0380
        /*007a*/ 	.short	0x0020


	//----- nvinfo : EIATTR_SW_WAR
	.align		4
.L_123:
        /*007c*/ 	.byte	0x04, 0x36
        /*007e*/ 	.short	(.L_125 - .L_124)
.L_124:
        /*0080*/ 	.word	0x00000008
.L_125:


//--------------------- .nv.info._Z14strided_accessPfmmS_ --------------------------
	.section	.nv.info._Z14strided_accessPfmmS_,"",@"SHT_CUDA_INFO"
	.sectionflags	@""
	.align	4


	//----- nvinfo : EIATTR_CUDA_API_VERSION
	.align		4
        /*0000*/ 	.byte	0x04, 0x37
        /*0002*/ 	.short	(.L_127 - .L_126)
.L_126:
        /*0004*/ 	.word	0x00000082


	//----- nvinfo : EIATTR_KPARAM_INFO
	.align		4
.L_127:
        /*0008*/ 	.byte	0x04, 0x17
        /*000a*/ 	.short	(.L_129 - .L_128)
.L_128:
        /*000c*/ 	.word	0x00000000
        /*0010*/ 	.short	0x0003
        /*0012*/ 	.short	0x0018
        /*0014*/ 	.byte	0x00, 0xf5, 0x21, 0x00


	//----- nvinfo : EIATTR_KPARAM_INFO
	.align		4
.L_129:
        /*0018*/ 	.byte	0x04, 0x17
        /*001a*/ 	.short	(.L_131 - .L_130)
.L_130:
        /*001c*/ 	.word	0x00000000
        /*0020*/ 	.short	0x0002
        /*0022*/ 	.short	0x0010
        /*0024*/ 	.byte	0x00, 0xf0, 0x21, 0x00


	//----- nvinfo : EIATTR_KPARAM_INFO
	.align		4
.L_131:
        /*0028*/ 	.byte	0x04, 0x17
        /*002a*/ 	.short	(.L_133 - .L_132)
.L_132:
        /*002c*/ 	.word	0x00000000
        /*0030*/ 	.short	0x0001
        /*0032*/ 	.short	0x0008
        /*0034*/ 	.byte	0x00, 0xf0, 0x21, 0x00


	//----- nvinfo : EIATTR_KPARAM_INFO
	.align		4
.L_133:
        /*0038*/ 	.byte	0x04, 0x17
        /*003a*/ 	.short	(.L_135 - .L_134)
.L_134:
        /*003c*/ 	.word	0x00000000
        /*0040*/ 	.short	0x0000
        /*0042*/ 	.short	0x0000
        /*0044*/ 	.byte	0x00, 0xf5, 0x21, 0x00


	//----- nvinfo : EIATTR_SPARSE_MMA_MASK
	.align		4
.L_135:
        /*0048*/ 	.byte	0x03, 0x50
        /*004a*/ 	.short	0x0000


	//----- nvinfo : EIATTR_MAXREG_COUNT
	.align		4
        /*004c*/ 	.byte	0x03, 0x1b
        /*004e*/ 	.short	0x00ff


	//----- nvinfo : EIATTR_MERCURY_ISA_VERSION
	.align		4
        /*0050*/ 	.byte	0x03, 0x5f
        /*0052*/ 	.short	0x0101


	//----- nvinfo : EIATTR_VRC_CTA_INIT_COUNT
	.align		4
        /*0054*/ 	.byte	0x02, 0x4a
	.zero		1
	.zero		1


	//----- nvinfo : EIATTR_EXIT_INSTR_OFFSETS
	.align		4
        /*0058*/ 	.byte	0x04, 0x1c
        /*005a*/ 	.short	(.L_137 - .L_136)


	//   ....[0]....
.L_136:
        /*005c*/ 	.word	0x00000b50


	//   ....[1]....
        /*0060*/ 	.word	0x00000b80


	//----- nvinfo : EIATTR_CRS_STACK_SIZE
	.align		4
.L_137:
        /*0064*/ 	.byte	0x04, 0x1e
        /*0066*/ 	.short	(.L_139 - .L_138)
.L_138:
        /*0068*/ 	.word	0x00000000


	//----- nvinfo : EIATTR_CBANK_PARAM_SIZE
	.align		4
.L_139:
        /*006c*/ 	.byte	0x03, 0x19
        /*006e*/ 	.short	0x0020


	//----- nvinfo : EIATTR_PARAM_CBANK
	.align		4
        /*0070*/ 	.byte	0x04, 0x0a
        /*0072*/ 	.short	(.L_141 - .L_140)
	.align		4
.L_140:
        /*0074*/ 	.word	index@(.nv.constant0._Z14strided_accessPfmmS_)
        /*0078*/ 	.short	0x0380
        /*007a*/ 	.short	0x0020


	//----- nvinfo : EIATTR_SW_WAR
	.align		4
.L_141:
        /*007c*/ 	.byte	0x04, 0x36
        /*007e*/ 	.short	(.L_143 - .L_142)
.L_142:
        /*0080*/ 	.word	0x00000008
.L_143:


//--------------------- .nv.info._Z16coalesced_accessPfmS_ --------------------------
	.section	.nv.info._Z16coalesced_accessPfmS_,"",@"SHT_CUDA_INFO"
	.sectionflags	@""
	.align	4


	//----- nvinfo : EIATTR_CUDA_API_VERSION
	.align		4
        /*0000*/ 	.byte	0x04, 0x37
        /*0002*/ 	.short	(.L_145 - .L_144)
.L_144:
        /*0004*/ 	.word	0x00000082


	//----- nvinfo : EIATTR_KPARAM_INFO
	.align		4
.L_145:
        /*0008*/ 	.byte	0x04, 0x17
        /*000a*/ 	.short	(.L_147 - .L_146)
.L_146:
        /*000c*/ 	.word	0x00000000
        /*0010*/ 	.short	0x0002
        /*0012*/ 	.short	0x0010
        /*0014*/ 	.byte	0x00, 0xf5, 0x21, 0x00


	//----- nvinfo : EIATTR_KPARAM_INFO
	.align		4
.L_147:
        /*0018*/ 	.byte	0x04, 0x17
        /*001a*/ 	.short	(.L_149 - .L_148)
.L_148:
        /*001c*/ 	.word	0x00000000
        /*0020*/ 	.short	0x0001
        /*0022*/ 	.short	0x0008
        /*0024*/ 	.byte	0x00, 0xf0, 0x21, 0x00


	//----- nvinfo : EIATTR_KPARAM_INFO
	.align		4
.L_149:
        /*0028*/ 	.byte	0x04, 0x17
        /*002a*/ 	.short	(.L_151 - .L_150)
.L_150:
        /*002c*/ 	.word	0x00000000
        /*0030*/ 	.short	0x0000
        /*0032*/ 	.short	0x0000
        /*0034*/ 	.byte	0x00, 0xf5, 0x21, 0x00


	//----- nvinfo : EIATTR_SPARSE_MMA_MASK
	.align		4
.L_151:
        /*0038*/ 	.byte	0x03, 0x50
        /*003a*/ 	.short	0x0000


	//----- nvinfo : EIATTR_MAXREG_COUNT
	.align		4
        /*003c*/ 	.byte	0x03, 0x1b
        /*003e*/ 	.short	0x00ff


	//----- nvinfo : EIATTR_MERCURY_ISA_VERSION
	.align		4
        /*0040*/ 	.byte	0x03, 0x5f
        /*0042*/ 	.short	0x0101


	//----- nvinfo : EIATTR_VRC_CTA_INIT_COUNT
	.align		4
        /*0044*/ 	.byte	0x02, 0x4a
	.zero		1
	.zero		1


	//----- nvinfo : EIATTR_EXIT_INSTR_OFFSETS
	.align		4
        /*0048*/ 	.byte	0x04, 0x1c
        /*004a*/ 	.short	(.L_153 - .L_152)


	//   ....[0]....
.L_152:
        /*004c*/ 	.word	0x000009e0


	//   ....[1]....
        /*0050*/ 	.word	0x00000a10


	//----- nvinfo : EIATTR_CRS_STACK_SIZE
	.align		4
.L_153:
        /*0054*/ 	.byte	0x04, 0x1e
        /*0056*/ 	.short	(.L_155 - .L_154)
.L_154:
        /*0058*/ 	.word	0x00000000


	//----- nvinfo : EIATTR_CBANK_PARAM_SIZE
	.align		4
.L_155:
        /*005c*/ 	.byte	0x03, 0x19
        /*005e*/ 	.short	0x0018


	//----- nvinfo : EIATTR_PARAM_CBANK
	.align		4
        /*0060*/ 	.byte	0x04, 0x0a
        /*0062*/ 	.short	(.L_157 - .L_156)
	.align		4
.L_156:
        /*0064*/ 	.word	index@(.nv.constant0._Z16coalesced_accessPfmS_)
        /*0068*/ 	.short	0x0380
        /*006a*/ 	.short	0x0018


	//----- nvinfo : EIATTR_SW_WAR
	.align		4
.L_157:
        /*006c*/ 	.byte	0x04, 0x36
        /*006e*/ 	.short	(.L_159 - .L_158)
.L_158:
        /*0070*/ 	.word	0x00000008
.L_159:


//--------------------- .nv.info._Z28alternating_partition_accessPfmmS_ --------------------------
	.section	.nv.info._Z28alternating_partition_accessPfmmS_,"",@"SHT_CUDA_INFO"
	.sectionflags	@""
	.align	4


	//----- nvinfo : EIATTR_CUDA_API_VERSION
	.align		4
        /*0000*/ 	.byte	0x04, 0x37
        /*0002*/ 	.short	(.L_161 - .L_160)
.L_160:
        /*0004*/ 	.word	0x00000082


	//----- nvinfo : EIATTR_KPARAM_INFO
	.align		4
.L_161:
        /*0008*/ 	.byte	0x04, 0x17
        /*000a*/ 	.short	(.L_163 - .L_162)
.L_162:
        /*000c*/ 	.word	0x00000000
        /*0010*/ 	.short	0x0003
        /*0012*/ 	.short	0x0018
        /*0014*/ 	.byte	0x00, 0xf5, 0x21, 0x00


	//----- nvinfo : EIATTR_KPARAM_INFO
	.align		4
.L_163:
        /*0018*/ 	.byte	0x04, 0x17
        /*001a*/ 	.short	(.L_165 - .L_164)
.L_164:
        /*001c*/ 	.word	0x00000000
        /*0020*/ 	.short	0x0002
        /*0022*/ 	.short	0x0010
        /*0024*/ 	.byte	0x00, 0xf0, 0x21, 0x00


	//----- nvinfo : EIATTR_KPARAM_INFO
	.align		4
.L_165:
        /*0028*/ 	.byte	0x04, 0x17
        /*002a*/ 	.short	(.L_167 - .L_166)
.L_166:
        /*002c*/ 	.word	0x00000000
        /*0030*/ 	.short	0x0001
        /*0032*/ 	.short	0x0008
        /*0034*/ 	.byte	0x00, 0xf0, 0x21, 0x00


	//----- nvinfo : EIATTR_KPARAM_INFO
	.align		4
.L_167:
        /*0038*/ 	.byte	0x04, 0x17
        /*003a*/ 	.short	(.L_169 - .L_168)
.L_168:
        /*003c*/ 	.word	0x00000000
        /*0040*/ 	.short	0x0000
        /*0042*/ 	.short	0x0000
        /*0044*/ 	.byte	0x00, 0xf5, 0x21, 0x00


	//----- nvinfo : EIATTR_SPARSE_MMA_MASK
	.align		4
.L_169:
        /*0048*/ 	.byte	0x03, 0x50
        /*004a*/ 	.short	0x0000


	//----- nvinfo : EIATTR_MAXREG_COUNT
	.align		4
        /*004c*/ 	.byte	0x03, 0x1b
        /*004e*/ 	.short	0x00ff


	//----- nvinfo : EIATTR_MERCURY_ISA_VERSION
	.align		4
        /*0050*/ 	.byte	0x03, 0x5f
        /*0052*/ 	.short	0x0101


	//----- nvinfo : EIATTR_VRC_CTA_INIT_COUNT
	.align		4
        /*0054*/ 	.byte	0x02, 0x4a
	.zero		1
	.zero		1


	//----- nvinfo : EIATTR_EXIT_INSTR_OFFSETS
	.align		4
        /*0058*/ 	.byte	0x04, 0x1c
        /*005a*/ 	.short	(.L_171 - .L_170)


	//   ....[0]....
.L_170:
        /*005c*/ 	.word	0x00000610


	//   ....[1]....
        /*0060*/ 	.word	0x00000640


	//----- nvinfo : EIATTR_CRS_STACK_SIZE
	.align		4
.L_171:
        /*0064*/ 	.byte	0x04, 0x1e
        /*0066*/ 	.short	(.L_173 - .L_172)
.L_172:
        /*0068*/ 	.word	0x00000000


	//----- nvinfo : EIATTR_CBANK_PARAM_SIZE
	.align		4
.L_173:
        /*006c*/ 	.byte	0x03, 0x19
        /*006e*/ 	.short	0x0020


	//----- nvinfo : EIATTR_PARAM_CBANK
	.align		4
        /*0070*/ 	.byte	0x04, 0x0a
        /*0072*/ 	.short	(.L_175 - .L_174)
	.align		4
.L_174:
        /*0074*/ 	.word	index@(.nv.constant0._Z28alternating_partition_accessPfmmS_)
        /*0078*/ 	.short	0x0380
        /*007a*/ 	.short	0x0020


	//----- nvinfo : EIATTR_SW_WAR
	.align		4
.L_175:
        /*007c*/ 	.byte	0x04, 0x36
        /*007e*/ 	.short	(.L_177 - .L_176)
.L_176:
        /*0080*/ 	.word	0x00000008
.L_177:


//--------------------- .nv.info._Z21dual_partition_accessPfmS_ --------------------------
	.section	.nv.info._Z21dual_partition_accessPfmS_,"",@"SHT_CUDA_INFO"
	.sectionflags	@""
	.align	4


	//----- nvinfo : EIATTR_CUDA_API_VERSION
	.align		4
        /*0000*/ 	.byte	0x04, 0x37
        /*0002*/ 	.short	(.L_179 - .L_178)
.L_178:
        /*0004*/ 	.word	0x00000082


	//----- nvinfo : EIATTR_KPARAM_INFO
	.align		4
.L_179:
        /*0008*/ 	.byte	0x04, 0x17
        /*000a*/ 	.short	(.L_181 - .L_180)
.L_180:
        /*000c*/ 	.word	0x00000000
        /*0010*/ 	.short	0x0002
        /*0012*/ 	.short	0x0010
        /*0014*/ 	.byte	0x00, 0xf5, 0x21, 0x00


	//----- nvinfo : EIATTR_KPARAM_INFO
	.align		4
.L_181:
        /*0018*/ 	.byte	0x04, 0x17
        /*001a*/ 	.short	(.L_183 - .L_182)
.L_182:
        /*001c*/ 	.word	0x00000000
        /*0020*/ 	.short	0x0001
        /*0022*/ 	.short	0x0008
        /*0024*/ 	.byte	0x00, 0xf0, 0x21, 0x00


	//----- nvinfo : EIATTR_KPARAM_INFO
	.align		4
.L_183:
        /*0028*/ 	.byte	0x04, 0x17
        /*002a*/ 	.short	(.L_185 - .L_184)
.L_184:
        /*002c*/ 	.word	0x00000000
        /*0030*/ 	.short	0x0000
        /*0032*/ 	.short	0x0000
        /*0034*/ 	.byte	0x00, 0xf5, 0x21, 0x00


	//----- nvinfo : EIATTR_SPARSE_MMA_MASK
	.align		4
.L_185:
        /*0038*/ 	.byte	0x03, 0x50
        /*003a*/ 	.short	0x0000


	//----- nvinfo : EIATTR_MAXREG_COUNT
	.align		4
        /*003c*/ 	.byte	0x03, 0x1b
        /*003e*/ 	.short	0x00ff


	//----- nvinfo : EIATTR_MERCURY_ISA_VERSION
	.align		4
        /*0040*/ 	.byte	0x03, 0x5f
        /*0042*/ 	.short	0x0101


	//----- nvinfo : EIATTR_VRC_CTA_INIT_COUNT
	.align		4
        /*0044*/ 	.byte	0x02, 0x4a
	.zero		1
	.zero		1


	//----- nvinfo : EIATTR_EXIT_INSTR_OFFSETS
	.align		4
        /*0048*/ 	.byte	0x04, 0x1c
        /*004a*/ 	.short	(.L_187 - .L_186)


	//   ....[0]....
.L_186:
        /*004c*/ 	.word	0x00000a60


	//   ....[1]....
        /*0050*/ 	.word	0x00000a90


	//----- nvinfo : EIATTR_CRS_STACK_SIZE
	.align		4
.L_187:
        /*0054*/ 	.byte	0x04, 0x1e
        /*0056*/ 	.short	(.L_189 - .L_188)
.L_188:
        /*0058*/ 	.word	0x00000000


	//----- nvinfo : EIATTR_CBANK_PARAM_SIZE
	.align		4
.L_189:
        /*005c*/ 	.byte	0x03, 0x19
        /*005e*/ 	.short	0x0018


	//----- nvinfo : EIATTR_PARAM_CBANK
	.align		4
        /*0060*/ 	.byte	0x04, 0x0a
        /*0062*/ 	.short	(.L_191 - .L_190)
	.align		4
.L_190:
        /*0064*/ 	.word	index@(.nv.constant0._Z21dual_partition_accessPfmS_)
        /*0068*/ 	.short	0x0380
        /*006a*/ 	.short	0x0018


	//----- nvinfo : EIATTR_SW_WAR
	.align		4
.L_191:
        /*006c*/ 	.byte	0x04, 0x36
        /*006e*/ 	.short	(.L_193 - .L_192)
.L_192:
        /*0070*/ 	.word	0x00000008
.L_193:


//--------------------- .nv.info._Z23single_partition_accessPfmS_ --------------------------
	.section	.nv.info._Z23single_partition_accessPfmS_,"",@"SHT_CUDA_INFO"
	.sectionflags	@""
	.align	4


	//----- nvinfo : EIATTR_CUDA_API_VERSION
	.align		4
        /*0000*/ 	.byte	0x04, 0x37
        /*0002*/ 	.short	(.L_195 - .L_194)
.L_194:
        /*0004*/ 	.word	0x00000082


	//----- nvinfo : EIATTR_KPARAM_INFO
	.align		4
.L_195:
        /*0008*/ 	.byte	0x04, 0x17
        /*000a*/ 	.short	(.L_197 - .L_196)
.L_196:
        /*000c*/ 	.word	0x00000000
        /*0010*/ 	.short	0x0002
        /*0012*/ 	.short	0x0010
        /*0014*/ 	.byte	0x00, 0xf5, 0x21, 0x00


	//----- nvinfo : EIATTR_KPARAM_INFO
	.align		4
.L_197:
        /*0018*/ 	.byte	0x04, 0x17
        /*001a*/ 	.short	(.L_199 - .L_198)
.L_198:
        /*001c*/ 	.word	0x00000000
        /*0020*/ 	.short	0x0001
        /*0022*/ 	.short	0x0008
        /*0024*/ 	.byte	0x00, 0xf0, 0x21, 0x00


	//----- nvinfo : EIATTR_KPARAM_INFO
	.align		4
.L_199:
        /*0028*/ 	.byte	0x04, 0x17
        /*002a*/ 	.short	(.L_201 - .L_200)
.L_200:
        /*002c*/ 	.word	0x00000000
        /*0030*/ 	.short	0x0000
        /*0032*/ 	.short	0x0000
        /*0034*/ 	.byte	0x00, 0xf5, 0x21, 0x00


	//----- nvinfo : EIATTR_SPARSE_MMA_MASK
	.align		4
.L_201:
        /*0038*/ 	.byte	0x03, 0x50
        /*003a*/ 	.short	0x0000


	//----- nvinfo : EIATTR_MAXREG_COUNT
	.align		4
        /*003c*/ 	.byte	0x03, 0x1b
        /*003e*/ 	.short	0x00ff


	//----- nvinfo : EIATTR_MERCURY_ISA_VERSION
	.align		4
        /*0040*/ 	.byte	0x03, 0x5f
        /*0042*/ 	.short	0x0101


	//----- nvinfo : EIATTR_VRC_CTA_INIT_COUNT
	.align		4
        /*0044*/ 	.byte	0x02, 0x4a
	.zero		1
	.zero		1


	//----- nvinfo : EIATTR_EXIT_INSTR_OFFSETS
	.align		4
        /*0048*/ 	.byte	0x04, 0x1c
        /*004a*/ 	.short	(.L_203 - .L_202)


	//   ....[0]....
.L_202:
        /*004c*/ 	.word	0x000009c0


	//   ....[1]....
        /*0050*/ 	.word	0x000009f0


	//----- nvinfo : EIATTR_CRS_STACK_SIZE
	.align		4
.L_203:
        /*0054*/ 	.byte	0x04, 0x1e
        /*0056*/ 	.short	(.L_205 - .L_204)
.L_204:
        /*0058*/ 	.word	0x00000000


	//----- nvinfo : EIATTR_CBANK_PARAM_SIZE
	.align		4
.L_205:
        /*005c*/ 	.byte	0x03, 0x19
        /*005e*/ 	.short	0x0018


	//----- nvinfo : EIATTR_PARAM_CBANK
	.align		4
        /*0060*/ 	.byte	0x04, 0x0a
        /*0062*/ 	.short	(.L_207 - .L_206)
	.align		4
.L_206:
        /*0064*/ 	.word	index@(.nv.constant0._Z23single_partition_accessPfmS_)
        /*0068*/ 	.short	0x0380
        /*006a*/ 	.short	0x0018


	//----- nvinfo : EIATTR_SW_WAR
	.align		4
.L_207:
        /*006c*/ 	.byte	0x04, 0x36
        /*006e*/ 	.short	(.L_209 - .L_208)
.L_208:
        /*0070*/ 	.word	0x00000008
.L_209:


//--------------------- .nv.info._Z16pointer_chase_l1PiiiPm --------------------------
	.section	.nv.info._Z16pointer_chase_l1PiiiPm,"",@"SHT_CUDA_INFO"
	.sectionflags	@""
	.align	4


	//----- nvinfo : EIATTR_CUDA_API_VERSION
	.align		4
        /*0000*/ 	.byte	0x04, 0x37
        /*0002*/ 	.short	(.L_211 - .L_210)
.L_210:
        /*0004*/ 	.word	0x00000082


	//----- nvinfo : EIATTR_KPARAM_INFO
	.align		4
.L_211:
        /*0008*/ 	.byte	0x04, 0x17
        /*000a*/ 	.short	(.L_213 - .L_212)
.L_212:
        /*000c*/ 	.word	0x00000000
        /*0010*/ 	.short	0x0003
        /*0012*/ 	.short	0x0010
        /*0014*/ 	.byte	0x00, 0xf5, 0x21, 0x00


	//----- nvinfo : EIATTR_KPARAM_INFO
	.align		4
.L_213:
        /*0018*/ 	.byte	0x04, 0x17
        /*001a*/ 	.short	(.L_215 - .L_214)
.L_214:
        /*001c*/ 	.word	0x00000000
        /*0020*/ 	.short	0x0002
        /*0022*/ 	.short	0x000c
        /*0024*/ 	.byte	0x00, 0xf0, 0x11, 0x00


	//----- nvinfo : EIATTR_KPARAM_INFO
	.align		4
.L_215:
        /*0028*/ 	.byte	0x04, 0x17
        /*002a*/ 	.short	(.L_217 - .L_216)
.L_216:
        /*002c*/ 	.word	0x00000000
        /*0030*/ 	.short	0x0001
        /*0032*/ 	.short	0x0008
        /*0034*/ 	.byte	0x00, 0xf0, 0x11, 0x00


	//----- nvinfo : EIATTR_KPARAM_INFO
	.align		4
.L_217:
        /*0038*/ 	.byte	0x04, 0x17
        /*003a*/ 	.short	(.L_219 - .L_218)
.L_218:
        /*003c*/ 	.word	0x00000000
        /*0040*/ 	.short	0x0000
        /*0042*/ 	.short	0x0000
        /*0044*/ 	.byte	0x00, 0xf5, 0x21, 0x00


	//----- nvinfo : EIATTR_SPARSE_MMA_MASK
	.align		4
.L_219:
        /*0048*/ 	.byte	0x03, 0x50
        /*004a*/ 	.short	0x0000


	//----- nvinfo : EIATTR_MAXREG_COUNT
	.align		4
        /*004c*/ 	.byte	0x03, 0x1b
        /*004e*/ 	.short	0x00ff


	//----- nvinfo : EIATTR_MERCURY_ISA_VERSION
	.align		4
        /*0050*/ 	.byte	0x03, 0x5f
        /*0052*/ 	.short	0x0101


	//----- nvinfo : EIATTR_VRC_CTA_INIT_COUNT
	.align		4
        /*0054*/ 	.byte	0x02, 0x4a
	.zero		1
	.zero		1


	//----- nvinfo : EIATTR_EXIT_INSTR_OFFSETS
	.align		4
        /*0058*/ 	.byte	0x04, 0x1c
        /*005a*/ 	.short	(.L_221 - .L_220)


	//   ....[0]....
.L_220:
        /*005c*/ 	.word	0x00000060


	//   ....[1]....
        /*0060*/ 	.word	0x000001c0


	//----- nvinfo : EIATTR_CBANK_PARAM_SIZE
	.align		4
.L_221:
        /*0064*/ 	.byte	0x03, 0x19
        /*0066*/ 	.short	0x0018


	//----- nvinfo : EIATTR_PARAM_CBANK
	.align		4
        /*0068*/ 	.byte	0x04, 0x0a
        /*006a*/ 	.short	(.L_223 - .L_222)
	.align		4
.L_222:
        /*006c*/ 	.word	index@(.nv.constant0._Z16pointer_chase_l1PiiiPm)
        /*0070*/ 	.short	0x0380
        /*0072*/ 	.short	0x0018


	//----- nvinfo : EIATTR_SW_WAR
	.align		4
.L_223:
        /*0074*/ 	.byte	0x04, 0x36
        /*0076*/ 	.short	(.L_225 - .L_224)
.L_224:
        /*0078*/ 	.word	0x00000008
.L_225:


//--------------------- .nv.info._Z21pointer_chase_latencyPiiiPm --------------------------
	.section	.nv.info._Z21pointer_chase_latencyPiiiPm,"",@"SHT_CUDA_INFO"
	.sectionflags	@""
	.align	4


	//----- nvinfo : EIATTR_CUDA_API_VERSION
	.align		4
        /*0000*/ 	.byte	0x04, 0x37
        /*0002*/ 	.short	(.L_227 - .L_226)
.L_226:
        /*0004*/ 	.word	0x00000082


	//----- nvinfo : EIATTR_KPARAM_INFO
	.align		4
.L_227:
        /*0008*/ 	.byte	0x04, 0x17
        /*000a*/ 	.short	(.L_229 - .L_228)
.L_228:
        /*000c*/ 	.word	0x00000000
        /*0010*/ 	.short	0x0003
        /*0012*/ 	.short	0x0010
        /*0014*/ 	.byte	0x00, 0xf5, 0x21, 0x00


	//----- nvinfo : EIATTR_KPARAM_INFO
	.align		4
.L_229:
        /*0018*/ 	.byte	0x04, 0x17
        /*001a*/ 	.short	(.L_231 - .L_230)
.L_230:
        /*001c*/ 	.word	0x00000000
        /*0020*/ 	.short	0x0002
        /*0022*/ 	.short	0x000c
        /*0024*/ 	.byte	0x00, 0xf0, 0x11, 0x00


	//----- nvinfo : EIATTR_KPARAM_INFO
	.align		4
.L_231:
        /*0028*/ 	.byte	0x04, 0x17
        /*002a*/ 	.short	(.L_233 - .L_232)
.L_232:
        /*002c*/ 	.word	0x00000000
        /*0030*/ 	.short	0x0001
        /*0032*/ 	.short	0x0008
        /*0034*/ 	.byte	0x00, 0xf0, 0x11, 0x00


	//----- nvinfo : EIATTR_KPARAM_INFO
	.align		4
.L_233:
        /*0038*/ 	.byte	0x04, 0x17
        /*003a*/ 	.short	(.L_235 - .L_234)
.L_234:
        /*003c*/ 	.word	0x00000000
        /*0040*/ 	.short	0x0000
        /*0042*/ 	.short	0x0000
        /*0044*/ 	.byte	0x00, 0xf5, 0x21, 0x00


	//----- nvinfo : EIATTR_SPARSE_MMA_MASK
	.align		4
.L_235:
        /*0048*/ 	.byte	0x03, 0x50
        /*004a*/ 	.short	0x0000


	//----- nvinfo : EIATTR_MAXREG_COUNT
	.align		4
        /*004c*/ 	.byte	0x03, 0x1b
        /*004e*/ 	.short	0x00ff


	//----- nvinfo : EIATTR_MERCURY_ISA_VERSION
	.align		4
        /*0050*/ 	.byte	0x03, 0x5f
        /*0052*/ 	.short	0x0101


	//----- nvinfo : EIATTR_VRC_CTA_INIT_COUNT
	.align		4
        /*0054*/ 	.byte	0x02, 0x4a
	.zero		1
	.zero		1


	//----- nvinfo : EIATTR_EXIT_INSTR_OFFSETS
	.align		4
        /*0058*/ 	.byte	0x04, 0x1c
        /*005a*/ 	.short	(.L_237 - .L_236)


	//   ....[0]....
.L_236:
        /*005c*/ 	.word	0x00000060


	//   ....[1]....
        /*0060*/ 	.word	0x000001c0


	//----- nvinfo : EIATTR_CBANK_PARAM_SIZE
	.align		4
.L_237:
        /*0064*/ 	.byte	0x03, 0x19
        /*0066*/ 	.short	0x0018


	//----- nvinfo : EIATTR_PARAM_CBANK
	.align		4
        /*0068*/ 	.byte	0x04, 0x0a
        /*006a*/ 	.short	(.L_239 - .L_238)
	.align		4
.L_238:
        /*006c*/ 	.word	index@(.nv.constant0._Z21pointer_chase_latencyPiiiPm)
        /*0070*/ 	.short	0x0380
        /*0072*/ 	.short	0x0018


	//----- nvinfo : EIATTR_SW_WAR
	.align		4
.L_239:
        /*0074*/ 	.byte	0x04, 0x36
        /*0076*/ 	.short	(.L_241 - .L_240)
.L_240:
        /*0078*/ 	.word	0x00000008
.L_241:


//--------------------- .nv.callgraph             --------------------------
	.section	.nv.callgraph,"",@"SHT_CUDA_CALLGRAPH"
	.align	4
	.sectionentsize	8
	.align		4
        /*0000*/ 	.word	0x00000000
	.align		4
        /*0004*/ 	.word	0xffffffff
	.align		4
        /*0008*/ 	.word	0x00000000
	.align		4
        /*000c*/ 	.word	0xfffffffe
	.align		4
        /*0010*/ 	.word	0x00000000
	.align		4
        /*0014*/ 	.word	0xfffffffd
	.align		4
        /*0018*/ 	.word	0x00000000
	.align		4
        /*001c*/ 	.word	0xfffffffc


//--------------------- .text._Z13cached_accessPfmS_ --------------------------
	.section	.text._Z13cached_accessPfmS_,"ax",@progbits
	.align	128
        .global         _Z13cached_accessPfmS_
        .type           _Z13cached_accessPfmS_,@function
        .size           _Z13cached_accessPfmS_,(.L_x_108 - _Z13cached_accessPfmS_)
        .other          _Z13cached_accessPfmS_,@"STO_CUDA_ENTRY STV_DEFAULT"
_Z13cached_accessPfmS_:
.text._Z13cached_accessPfmS_:
[----:B------:R-:W-:Y:S01]  /*0000*/  LDC R1, c[0x0][0x37c] ;  /* 0x0000df00ff017b82 */ /* 0x000fe20000000800 */
[----:B------:R-:W0:Y:S07]  /*0010*/  S2R R3, SR_TID.X ;  /* 0x0000000000037919 */ /* 0x000e2e0000002100 */
[----:B------:R-:W0:Y:S01]  /*0020*/  S2UR UR4, SR_CTAID.X ;  /* 0x00000000000479c3 */ /* 0x000e220000002500 */
[----:B------:R-:W-:Y:S01]  /*0030*/  IMAD.MOV.U32 R7, RZ, RZ, RZ ;  /* 0x000000ffff077224 */ /* 0x000fe200078e00ff */
[----:B------:R-:W1:Y:S01]  /*0040*/  LDCU.64 UR8, c[0x0][0x358] ;  /* 0x00006b00ff0877ac */ /* 0x000e620008000a00 */
[----:B------:R-:W2:Y:S05]  /*0050*/  LDCU UR5, c[0x0][0x38c] ;  /* 0x00007180ff0577ac */ /* 0x000eaa0008000800 */
[----:B------:R-:W0:Y:S01]  /*0060*/  LDC R0, c[0x0][0x360] ;  /* 0x0000d800ff007b82 */ /* 0x000e220000000800 */
[----:B------:R-:W3:Y:S01]  /*0070*/  LDCU UR10, c[0x0][0x388] ;  /* 0x00007100ff0a77ac */ /* 0x000ee20008000800 */
[----:B------:R-:W4:Y:S01]  /*0080*/  LDCU.64 UR12, c[0x0][0x380] ;  /* 0x00007000ff0c77ac */ /* 0x000f220008000a00 */
[----:B0-----:R-:W-:Y:S01]  /*0090*/  IMAD R0, R0, UR4, R3 ;  /* 0x0000000400007c24 */ /* 0x001fe2000f8e0203 */
[----:B------:R-:W-:-:S03]  /*00a0*/  UMOV UR4, URZ ;  /* 0x000000ff00047c82 */ /* 0x000fc60008000000 */
[----:B------:R-:W-:-:S04]  /*00b0*/  IMAD.SHL.U32 R6, R0, 0x20, RZ ;  /* 0x0000002000067824 */ /* 0x000fc800078e00ff */
[C---:B------:R-:W-:Y:S01]  /*00c0*/  VIADD R9, R6.reuse, 0x2 ;  /* 0x0000000206097836 */ /* 0x040fe20000000000 */
[C---:B------:R-:W-:Y:S01]  /*00d0*/  IADD3 R8, PT, PT, R6.reuse, 0x1, RZ ;  /* 0x0000000106087810 */ /* 0x040fe20007ffe0ff */
[----:B-1234-:R-:W-:-:S07]  /*00e0*/  VIADD R10, R6, 0x3 ;  /* 0x00000003060a7836 */ /* 0x01efce0000000000 */
.L_x_12:
[----:B------:R-:W-:Y:S01]  /*00f0*/  SHF.R.S32.HI R15, RZ, 0x1f, R6 ;  /* 0x0000001fff0f7819 */ /* 0x000fe20000011406 */
[----:B------:R-:W0:Y:S01]  /*0100*/  LDCU.64 UR6, c[0x0][0x388] ;  /* 0x00007100ff0677ac */ /* 0x000e220008000a00 */
[----:B------:R-:W-:Y:S01]  /*0110*/  BSSY.RECONVERGENT B0, `(.L_x_0) ;  /* 0x000001e000007945 */ /* 0x000fe20003800200 */
[----:B------:R-:W-:Y:S02]  /*0120*/  SHF.R.S32.HI R11, RZ, 0x1f, R8 ;  /* 0x0000001fff0b7819 */ /* 0x000fe40000011408 */
[----:B------:R-:W-:Y:S02]  /*0130*/  LOP3.LUT R2, R15, UR5, RZ, 0xfc, !PT ;  /* 0x000000050f027c12 */ /* 0x000fe4000f8efcff */
[----:B------:R-:W-:Y:S02]  /*0140*/  SHF.R.S32.HI R12, RZ, 0x1f, R9 ;  /* 0x0000001fff0c7819 */ /* 0x000fe40000011409 */
[----:B------:R-:W-:Y:S02]  /*0150*/  ISETP.NE.U32.AND P0, PT, R2, RZ, PT ;  /* 0x000000ff0200720c */ /* 0x000fe40003f05070 */
[----:B------:R-:W-:-:S11]  /*0160*/  SHF.R.S32.HI R13, RZ, 0x1f, R10 ;  /* 0x0000001fff0d7819 */ /* 0x000fd6000001140a */
[----:B0-----:R-:W-:Y:S05]  /*0170*/  @P0 BRA `(.L_x_1) ;  /* 0x0000000000500947 */ /* 0x001fea0003800000 */
[----:B------:R-:W0:Y:S01]  /*0180*/  I2F.U32.RP R4, UR10 ;  /* 0x0000000a00047d06 */ /* 0x000e220008209000 */
[----:B------:R-:W-:-:S07]  /*0190*/  ISETP.NE.U32.AND P1, PT, RZ, UR10, PT ;  /* 0x0000000aff007c0c */ /* 0x000fce000bf25070 */
[----:B0-----:R-:W0:Y:S02]  /*01a0*/  MUFU.RCP R4, R4 ;  /* 0x0000000400047308 */ /* 0x001e240000001000 */
[----:B0-----:R-:W-:-:S06]  /*01b0*/  IADD3 R2, PT, PT, R4, 0xffffffe, RZ ;  /* 0x0ffffffe04027810 */ /* 0x001fcc0007ffe0ff */
[----:B------:R0:W1:Y:S02]  /*01c0*/  F2I.FTZ.U32.TRUNC.NTZ R3, R2 ;  /* 0x0000000200037305 */ /* 0x000064000021f000 */
[----:B0-----:R-:W-:Y:S02]  /*01d0*/  IMAD.MOV.U32 R2, RZ, RZ, RZ ;  /* 0x000000ffff027224 */ /* 0x001fe400078e00ff */
[----:B-1----:R-:W-:-:S04]  /*01e0*/  IMAD.MOV R5, RZ, RZ, -R3 ;  /* 0x000000ffff057224 */ /* 0x002fc800078e0a03 */
[----:B------:R-:W-:-:S04]  /*01f0*/  IMAD R5, R5, UR10, RZ ;  /* 0x0000000a05057c24 */ /* 0x000fc8000f8e02ff */
[----:B------:R-:W-:-:S06]  /*0200*/  IMAD.HI.U32 R3, R3, R5, R2 ;  /* 0x0000000503037227 */ /* 0x000fcc00078e0002 */
[----:B------:R-:W-:-:S05]  /*0210*/  IMAD.HI.U32 R3, R3, R6, RZ ;  /* 0x0000000603037227 */ /* 0x000fca00078e00ff */
[----:B------:R-:W-:-:S05]  /*0220*/  IADD3 R3, PT, PT, -R3, RZ, RZ ;  /* 0x000000ff03037210 */ /* 0x000fca0007ffe1ff */
[----:B------:R-:W-:Y:S02]  /*0230*/  IMAD R5, R3, UR10, R6 ;  /* 0x0000000a03057c24 */ /* 0x000fe4000f8e0206 */
[----:B------:R-:W-:-:S03]  /*0240*/  IMAD.MOV.U32 R3, RZ, RZ, RZ ;  /* 0x000000ffff037224 */ /* 0x000fc600078e00ff */
[----:B------:R-:W-:-:S13]  /*0250*/  ISETP.GE.U32.AND P0, PT, R5, UR10, PT ;  /* 0x0000000a05007c0c */ /* 0x000fda000bf06070 */
[----:B------:R-:W-:-:S05]  /*0260*/  @P0 VIADD R5, R5, -UR10 ;  /* 0x8000000a05050c36 */ /* 0x000fca0008000000 */
[----:B------:R-:W-:-:S13]  /*0270*/  ISETP.GE.U32.AND P0, PT, R5, UR10, PT ;  /* 0x0000000a05007c0c */ /* 0x000fda000bf06070 */
[----:B------:R-:W-:Y:S01]  /*0280*/  @P0 VIADD R5, R5, -UR10 ;  /* 0x8000000a05050c36 */ /* 0x000fe20008000000 */
[----:B------:R-:W-:-:S04]  /*0290*/  @!P1 LOP3.LUT R5, RZ, UR10, RZ, 0x33, !PT ;  /* 0x0000000aff059c12 */ /* 0x000fc8000f8e33ff */
[----:B------:R-:W-:Y:S01]  /*02a0*/  MOV R2, R5 ;  /* 0x0000000500027202 */ /* 0x000fe20000000f00 */
[----:B------:R-:W-:Y:S06]  /*02b0*/  BRA `(.L_x_2) ;  /* 0x00000000000c7947 */ /* 0x000fec0003800000 */
.L_x_1:
[----:B------:R-:W-:Y:S01]  /*02c0*/  IMAD.MOV.U32 R14, RZ, RZ, R6 ;  /* 0x000000ffff0e7224 */ /* 0x000fe200078e0006 */
[----:B------:R-:W-:-:S07]  /*02d0*/  MOV R16, 0x2f0 ;  /* 0x000002f000107802 */ /* 0x000fce0000000f00 */
[----:B------:R-:W-:Y:S05]  /*02e0*/  CALL.REL.NOINC `($__internal_0_$__cuda_sm20_rem_u64) ;  /* 0x0000000400c47944 */ /* 0x000fea0003c00000 */
.L_x_2:
[----:B------:R-:W-:Y:S05]  /*02f0*/  BSYNC.RECONVERGENT B0 ;  /* 0x0000000000007941 */ /* 0x000fea0003800200 */
.L_x_0:
[----:B------:R-:W-:-:S04]  /*0300*/  LEA R4, P0, R2, UR12, 0x2 ;  /* 0x0000000c02047c11 */ /* 0x000fc8000f8010ff */
[----:B------:R-:W-:-:S05]  /*0310*/  LEA.HI.X R5, R2, UR13, R3, 0x2, P0 ;  /* 0x0000000d02057c11 */ /* 0x000fca00080f1403 */
[----:B------:R-:W2:Y:S01]  /*0320*/  LDG.E.STRONG.GPU R4, desc[UR8][R4.64] ;  /* 0x0000000804047981 */ /* 0x000ea2000c1ef900 */
[----:B------:R-:W-:Y:S01]  /*0330*/  LOP3.LUT R2, R11, UR5, RZ, 0xfc, !PT ;  /* 0x000000050b027c12 */ /* 0x000fe2000f8efcff */
[----:B------:R-:W-:Y:S03]  /*0340*/  BSSY.RECONVERGENT B0, `(.L_x_3) ;  /* 0x000001b000007945 */ /* 0x000fe60003800200 */
[----:B------:R-:W-:Y:S01]  /*0350*/  ISETP.NE.U32.AND P0, PT, R2, RZ, PT ;  /* 0x000000ff0200720c */ /* 0x000fe20003f05070 */
[----:B--2---:R-:W-:-:S12]  /*0360*/  FADD R7, R4, R7 ;  /* 0x0000000704077221 */ /* 0x004fd80000000000 */
[----:B------:R-:W-:Y:S05]  /*0370*/  @P0 BRA `(.L_x_4) ;  /* 0x00000000004c0947 */ /* 0x000fea0003800000 */
[----:B------:R-:W0:Y:S01]  /*0380*/  I2F.U32.RP R4, UR10 ;  /* 0x0000000a00047d06 */ /* 0x000e220008209000 */
[----:B------:R-:W-:Y:S01]  /*0390*/  IMAD.MOV.U32 R2, RZ, RZ, RZ ;  /* 0x000000ffff027224 */ /* 0x000fe200078e00ff */
[----:B------:R-:W-:-:S06]  /*03a0*/  ISETP.NE.U32.AND P1, PT, RZ, UR10, PT ;  /* 0x0000000aff007c0c */ /* 0x000fcc000bf25070 */
[----:B0-----:R-:W0:Y:S02]  /*03b0*/  MUFU.RCP R4, R4 ;  /* 0x0000000400047308 */ /* 0x001e240000001000 */
[----:B0-----:R-:W-:-:S06]  /*03c0*/  IADD3 R5, PT, PT, R4, 0xffffffe, RZ ;  /* 0x0ffffffe04057810 */ /* 0x001fcc0007ffe0ff */
[----:B------:R-:W0:Y:S02]  /*03d0*/  F2I.FTZ.U32.TRUNC.NTZ R3, R5 ;  /* 0x0000000500037305 */ /* 0x000e24000021f000 */
[----:B0-----:R-:W-:-:S04]  /*03e0*/  IMAD.MOV R11, RZ, RZ, -R3 ;  /* 0x000000ffff0b7224 */ /* 0x001fc800078e0a03 */
[----:B------:R-:W-:-:S04]  /*03f0*/  IMAD R11, R11, UR10, RZ ;  /* 0x0000000a0b0b7c24 */ /* 0x000fc8000f8e02ff */
[----:B------:R-:W-:-:S06]  /*0400*/  IMAD.HI.U32 R11, R3, R11, R2 ;  /* 0x0000000b030b7227 */ /* 0x000fcc00078e0002 */
[----:B------:R-:W-:-:S05]  /*0410*/  IMAD.HI.U32 R2, R11, R8, RZ ;  /* 0x000000080b027227 */ /* 0x000fca00078e00ff */
[----:B------:R-:W-:-:S05]  /*0420*/  IADD3 R3, PT, PT, -R2, RZ, RZ ;  /* 0x000000ff02037210 */ /* 0x000fca0007ffe1ff */
[----:B------:R-:W-:Y:S02]  /*0430*/  IMAD R2, R3, UR10, R8 ;  /* 0x0000000a03027c24 */ /* 0x000fe4000f8e0208 */
[----:B------:R-:W-:-:S03]  /*0440*/  HFMA2 R3, -RZ, RZ, 0, 0 ;  /* 0x00000000ff037431 */ /* 0x000fc600000001ff */
[----:B------:R-:W-:-:S13]  /*0450*/  ISETP.GE.U32.AND P0, PT, R2, UR10, PT ;  /* 0x0000000a02007c0c */ /* 0x000fda000bf06070 */
[----:B------:R-:W-:-:S05]  /*0460*/  @P0 VIADD R2, R2, -UR10 ;  /* 0x8000000a02020c36 */ /* 0x000fca0008000000 */
[----:B------:R-:W-:-:S13]  /*0470*/  ISETP.GE.U32.AND P0, PT, R2, UR10, PT ;  /* 0x0000000a02007c0c */ /* 0x000fda000bf06070 */
[----:B------:R-:W-:Y:S01]  /*0480*/  @P0 VIADD R2, R2, -UR10 ;  /* 0x8000000a02020c36 */ /* 0x000fe20008000000 */
[----:B------:R-:W-:Y:S01]  /*0490*/  @!P1 LOP3.LUT R2, RZ, UR10, RZ, 0x33, !PT ;  /* 0x0000000aff029c12 */ /* 0x000fe2000f8e33ff */
[----:B------:R-:W-:Y:S06]  /*04a0*/  BRA `(.L_x_5) ;  /* 0x0000000000107947 */ /* 0x000fec0003800000 */
.L_x_4:
[----:B------:R-:W-:Y:S01]  /*04b0*/  IMAD.MOV.U32 R15, RZ, RZ, R11 ;  /* 0x000000ffff0f7224 */ /* 0x000fe200078e000b */
[----:B------:R-:W-:Y:S01]  /*04c0*/  MOV R16, 0x4f0 ;  /* 0x000004f000107802 */ /* 0x000fe20000000f00 */
[----:B------:R-:W-:-:S07]  /*04d0*/  IMAD.MOV.U32 R14, RZ, RZ, R8 ;  /* 0x000000ffff0e7224 */ /* 0x000fce00078e0008 */
[----:B------:R-:W-:Y:S05]  /*04e0*/  CALL.REL.NOINC `($__internal_0_$__cuda_sm20_rem_u64) ;  /* 0x0000000400447944 */ /* 0x000fea0003c00000 */
.L_x_5:
[----:B------:R-:W-:Y:S05]  /*04f0*/  BSYNC.RECONVERGENT B0 ;  /* 0x0000000000007941 */ /* 0x000fea0003800200 */
.L_x_3:
        /* <DEDUP_REMOVED lines=16> */
[----:B------:R-:W-:Y:S01]  /*0600*/  IMAD.HI.U32 R2, R3, R5, R2 ;  /* 0x0000000503027227 */ /* 0x000fe200078e0002 */
[----:B------:R-:W-:-:S05]  /*0610*/  MOV R3, RZ ;  /* 0x000000ff00037202 */ /* 0x000fca0000000f00 */
[----:B------:R-:W-:-:S05]  /*0620*/  IMAD.HI.U32 R2, R2, R9, RZ ;  /* 0x0000000902027227 */ /* 0x000fca00078e00ff */
[----:B------:R-:W-:-:S05]  /*0630*/  IADD3 R2, PT, PT, -R2, RZ, RZ ;  /* 0x000000ff02027210 */ /* 0x000fca0007ffe1ff */
[----:B------:R-:W-:-:S05]  /*0640*/  IMAD R2, R2, UR10, R9 ;  /* 0x0000000a02027c24 */ /* 0x000fca000f8e0209 */
[----:B------:R-:W-:-:S13]  /*0650*/  ISETP.GE.U32.AND P0, PT, R2, UR10, PT ;  /* 0x0000000a02007c0c */ /* 0x000fda000bf06070 */
[----:B------:R-:W-:-:S05]  /*0660*/  @P0 VIADD R2, R2, -UR10 ;  /* 0x8000000a02020c36 */ /* 0x000fca0008000000 */
[----:B------:R-:W-:-:S13]  /*0670*/  ISETP.GE.U32.AND P0, PT, R2, UR10, PT ;  /* 0x0000000a02007c0c */ /* 0x000fda000bf06070 */
[----:B------:R-:W-:Y:S01]  /*0680*/  @P0 VIADD R2, R2, -UR10 ;  /* 0x8000000a02020c36 */ /* 0x000fe20008000000 */
[----:B------:R-:W-:Y:S01]  /*0690*/  @!P1 LOP3.LUT R2, RZ, UR10, RZ, 0x33, !PT ;  /* 0x0000000aff029c12 */ /* 0x000fe2000f8e33ff */
[----:B------:R-:W-:Y:S06]  /*06a0*/  BRA `(.L_x_8) ;  /* 0x0000000000107947 */ /* 0x000fec0003800000 */
.L_x_7:
[----:B------:R-:W-:Y:S01]  /*06b0*/  IMAD.MOV.U32 R15, RZ, RZ, R12 ;  /* 0x000000ffff0f7224 */ /* 0x000fe200078e000c */
[----:B------:R-:W-:Y:S01]  /*06c0*/  MOV R16, 0x6f0 ;  /* 0x000006f000107802 */ /* 0x000fe20000000f00 */
[----:B------:R-:W-:-:S07]  /*06d0*/  IMAD.MOV.U32 R14, RZ, RZ, R9 ;  /* 0x000000ffff0e7224 */ /* 0x000fce00078e0009 */
[----:B------:R-:W-:Y:S05]  /*06e0*/  CALL.REL.NOINC `($__internal_0_$__cuda_sm20_rem_u64) ;  /* 0x0000000000c47944 */ /* 0x000fea0003c00000 */
.L_x_8:
[----:B------:R-:W-:Y:S05]  /*06f0*/  BSYNC.RECONVERGENT B0 ;  /* 0x0000000000007941 */ /* 0x000fea0003800200 */
.L_x_6:
        /* <DEDUP_REMOVED lines=27> */
.L_x_10:
[----:B------:R-:W-:Y:S01]  /*08b0*/  IMAD.MOV.U32 R15, RZ, RZ, R13 ;  /* 0x000000ffff0f7224 */ /* 0x000fe200078e000d */
[----:B------:R-:W-:Y:S01]  /*08c0*/  MOV R16, 0x8f0 ;  /* 0x000008f000107802 */ /* 0x000fe20000000f00 */
[----:B------:R-:W-:-:S07]  /*08d0*/  IMAD.MOV.U32 R14, RZ, RZ, R10 ;  /* 0x000000ffff0e7224 */ /* 0x000fce00078e000a */
[----:B------:R-:W-:Y:S05]  /*08e0*/  CALL.REL.NOINC `($__internal_0_$__cuda_sm20_rem_u64) ;  /* 0x0000000000447944 */ /* 0x000fea0003c00000 */
.L_x_11:
[----:B------:R-:W-:Y:S05]  /*08f0*/  BSYNC.RECONVERGENT B0 ;  /* 0x0000000000007941 */ /* 0x000fea0003800200 */
.L_x_9:
[----:B------:R-:W-:-:S04]  /*0900*/  LEA R4, P0, R2, UR12, 0x2 ;  /* 0x0000000c02047c11 */ /* 0x000fc8000f8010ff */
[----:B------:R-:W-:-:S05]  /*0910*/  LEA.HI.X R5, R2, UR13, R3, 0x2, P0 ;  /* 0x0000000d02057c11 */ /* 0x000fca00080f1403 */
[----:B------:R-:W2:Y:S01]  /*0920*/  LDG.E.STRONG.GPU R4, desc[UR8][R4.64] ;  /* 0x0000000804047981 */ /* 0x000ea2000c1ef900 */
[----:B------:R-:W-:Y:S01]  /*0930*/  UIADD3 UR4, UPT, UPT, UR4, 0x4, URZ ;  /* 0x0000000404047890 */ /* 0x000fe2000fffe0ff */
[----:B------:R-:W-:Y:S01]  /*0940*/  IADD3 R8, PT, PT, R8, 0x4, RZ ;  /* 0x0000000408087810 */ /* 0x000fe20007ffe0ff */
[----:B------:R-:W-:Y:S01]  /*0950*/  VIADD R9, R9, 0x4 ;  /* 0x0000000409097836 */ /* 0x000fe20000000000 */
[----:B------:R-:W-:Y:S01]  /*0960*/  IADD3 R6, PT, PT, R6, 0x4, RZ ;  /* 0x0000000406067810 */ /* 0x000fe20007ffe0ff */
[----:B------:R-:W-:Y:S01]  /*0970*/  UISETP.NE.AND UP0, UPT, UR4, 0x1f4, UPT ;  /* 0x000001f40400788c */ /* 0x000fe2000bf05270 */
[----:B------:R-:W-:Y:S02]  /*0980*/  VIADD R10, R10, 0x4 ;  /* 0x000000040a0a7836 */ /* 0x000fe40000000000 */
[----:B--2---:R-:W-:-:S06]  /*0990*/  FADD R7, R7, R4 ;  /* 0x0000000407077221 */ /* 0x004fcc0000000000 */
[----:B------:R-:W-:Y:S05]  /*09a0*/  BRA.U UP0, `(.L_x_12) ;  /* 0xfffffff500d07547 */ /* 0x000fea000b83ffff */
[----:B------:R-:W-:-:S13]  /*09b0*/  ISETP.NE.AND P0, PT, R0, RZ, PT ;  /* 0x000000ff0000720c */ /* 0x000fda0003f05270 */
[----:B------:R-:W-:Y:S05]  /*09c0*/  @P0 EXIT ;  /* 0x000000000000094d */ /* 0x000fea0003800000 */
[----:B------:R-:W0:Y:S02]  /*09d0*/  LDC.64 R2, c[0x0][0x390] ;  /* 0x0000e400ff027b82 */ /* 0x000e240000000a00 */
[----:B0-----:R-:W-:Y:S01]  /*09e0*/  STG.E desc[UR8][R2.64], R7 ;  /* 0x0000000702007986 */ /* 0x001fe2000c101908 */
[----:B------:R-:W-:Y:S05]  /*09f0*/  EXIT ;  /* 0x000000000000794d */ /* 0x000fea0003800000 */
        .weak           $__internal_0_$__cuda_sm20_rem_u64
        .type           $__internal_0_$__cuda_sm20_rem_u64,@function
        .size           $__internal_0_$__cuda_sm20_rem_u64,(.L_x_108 - $__internal_0_$__cuda_sm20_rem_u64)
$__internal_0_$__cuda_sm20_rem_u64:
[----:B------:R-:W0:Y:S08]  /*0a00*/  I2F.U64.RP R17, UR6 ;  /* 0x0000000600117d12 */ /* 0x000e300008309000 */
[----:B0-----:R-:W0:Y:S02]  /*0a10*/  MUFU.RCP R17, R17 ;  /* 0x0000001100117308 */ /* 0x001e240000001000 */
[----:B0-----:R-:W-:-:S06]  /*0a20*/  VIADD R2, R17, 0x1ffffffe ;  /* 0x1ffffffe11027836 */ /* 0x001fcc0000000000 */
[----:B------:R-:W0:Y:S02]  /*0a30*/  F2I.U64.TRUNC R2, R2 ;  /* 0x0000000200027311 */ /* 0x000e24000020d800 */
[----:B0-----:R-:W-:-:S04]  /*0a40*/  IMAD.WIDE.U32 R4, R2, UR6, RZ ;  /* 0x0000000602047c25 */ /* 0x001fc8000f8e00ff */
[----:B------:R-:W-:Y:S01]  /*0a50*/  IMAD R5, R2, UR7, R5 ;  /* 0x0000000702057c24 */ /* 0x000fe2000f8e0205 */
[----:B------:R-:W-:-:S03]  /*0a60*/  IADD3 R19, P0, PT, RZ, -R4, RZ ;  /* 0x80000004ff137210 */ /* 0x000fc60007f1e0ff */
[----:B------:R-:W-:Y:S02]  /*0a70*/  IMAD R5, R3, UR6, R5 ;  /* 0x0000000603057c24 */ /* 0x000fe4000f8e0205 */
[----:B------:R-:W-:-:S04]  /*0a80*/  IMAD.HI.U32 R4, R2, R19, RZ ;  /* 0x0000001302047227 */ /* 0x000fc800078e00ff */
[----:B------:R-:W-:Y:S01]  /*0a90*/  IMAD.X R21, RZ, RZ, ~R5, P0 ;  /* 0x000000ffff157224 */ /* 0x000fe200000e0e05 */
[----:B------:R-:W-:-:S03]  /*0aa0*/  MOV R5, R2 ;  /* 0x0000000200057202 */ /* 0x000fc60000000f00 */
[-C--:B------:R-:W-:Y:S02]  /*0ab0*/  IMAD R23, R3, R21.reuse, RZ ;  /* 0x0000001503177224 */ /* 0x080fe400078e02ff */
[----:B------:R-:W-:-:S04]  /*0ac0*/  IMAD.WIDE.U32 R4, P0, R2, R21, R4 ;  /* 0x0000001502047225 */ /* 0x000fc80007800004 */
[----:B------:R-:W-:-:S04]  /*0ad0*/  IMAD.HI.U32 R17, R3, R21, RZ ;  /* 0x0000001503117227 */ /* 0x000fc800078e00ff */
[----:B------:R-:W-:-:S04]  /*0ae0*/  IMAD.HI.U32 R4, P1, R3, R19, R4 ;  /* 0x0000001303047227 */ /* 0x000fc80007820004 */
[----:B------:R-:W-:Y:S01]  /*0af0*/  IMAD.X R17, R17, 0x1, R3, P0 ;  /* 0x0000000111117824 */ /* 0x000fe200000e0603 */
[----:B------:R-:W-:-:S04]  /*0b00*/  IADD3 R5, P2, PT, R23, R4, RZ ;  /* 0x0000000417057210 */ /* 0x000fc80007f5e0ff */
[----:B------:R-:W-:Y:S01]  /*0b10*/  IADD3.X R17, PT, PT, RZ, RZ, R17, P2, P1 ;  /* 0x000000ffff117210 */ /* 0x000fe200017e2411 */
[----:B------:R-:W-:-:S04]  /*0b20*/  IMAD.WIDE.U32 R2, R5, UR6, RZ ;  /* 0x0000000605027c25 */ /* 0x000fc8000f8e00ff */
[----:B------:R-:W-:Y:S01]  /*0b30*/  IMAD R4, R5, UR7, R3 ;  /* 0x0000000705047c24 */ /* 0x000fe2000f8e0203 */
[----:B------:R-:W-:-:S03]  /*0b40*/  IADD3 R3, P0, PT, RZ, -R2, RZ ;  /* 0x80000002ff037210 */ /* 0x000fc60007f1e0ff */
[----:B------:R-:W-:Y:S02]  /*0b50*/  IMAD R2, R17, UR6, R4 ;  /* 0x0000000611027c24 */ /* 0x000fe4000f8e0204 */
[----:B------:R-:W-:-:S04]  /*0b60*/  IMAD.HI.U32 R4, R5, R3, RZ ;  /* 0x0000000305047227 */ /* 0x000fc800078e00ff */
[----:B------:R-:W-:-:S04]  /*0b70*/  IMAD.X R2, RZ, RZ, ~R2, P0 ;  /* 0x000000ffff027224 */ /* 0x000fc800000e0e02 */
[----:B------:R-:W-:-:S04]  /*0b80*/  IMAD.WIDE.U32 R4, P0, R5, R2, R4 ;  /* 0x0000000205047225 */ /* 0x000fc80007800004 */
[C---:B------:R-:W-:Y:S02]  /*0b90*/  IMAD R18, R17.reuse, R2, RZ ;  /* 0x0000000211127224 */ /* 0x040fe400078e02ff */
[----:B------:R-:W-:-:S04]  /*0ba0*/  IMAD.HI.U32 R5, P1, R17, R3, R4 ;  /* 0x0000000311057227 */ /* 0x000fc80007820004 */
[----:B------:R-:W-:Y:S01]  /*0bb0*/  IMAD.HI.U32 R2, R17, R2, RZ ;  /* 0x0000000211027227 */ /* 0x000fe200078e00ff */
[----:B------:R-:W-:-:S03]  /*0bc0*/  IADD3 R5, P2, PT, R18, R5, RZ ;  /* 0x0000000512057210 */ /* 0x000fc60007f5e0ff */
[----:B------:R-:W-:Y:S01]  /*0bd0*/  IMAD.MOV.U32 R3, RZ, RZ, RZ ;  /* 0x000000ffff037224 */ /* 0x000fe200078e00ff */
[----:B------:R-:W-:Y:S01]  /*0be0*/  IADD3.X R17, PT, PT, R2, R17, RZ, P0, !PT ;  /* 0x0000001102117210 */ /* 0x000fe200007fe4ff */
[----:B------:R-:W-:-:S03]  /*0bf0*/  IMAD.HI.U32 R2, R5, R14, RZ ;  /* 0x0000000e05027227 */ /* 0x000fc600078e00ff */
[----:B------:R-:W-:Y:S01]  /*0c00*/  IADD3.X R17, PT, PT, RZ, RZ, R17, P2, P1 ;  /* 0x000000ffff117210 */ /* 0x000fe200017e2411 */
[----:B------:R-:W-:-:S04]  /*0c10*/  IMAD.WIDE.U32 R2, R5, R15, R2 ;  /* 0x0000000f05027225 */ /* 0x000fc800078e0002 */
[C---:B------:R-:W-:Y:S02]  /*0c20*/  IMAD R5, R17.reuse, R15, RZ ;  /* 0x0000000f11057224 */ /* 0x040fe400078e02ff */
[----:B------:R-:W-:-:S04]  /*0c30*/  IMAD.HI.U32 R2, P0, R17, R14, R2 ;  /* 0x0000000e11027227 */ /* 0x000fc80007800002 */
[----:B------:R-:W-:Y:S01]  /*0c40*/  IMAD.HI.U32 R4, R17, R15, RZ ;  /* 0x0000000f11047227 */ /* 0x000fe200078e00ff */
[----:B------:R-:W-:-:S03]  /*0c50*/  IADD3 R5, P1, PT, R5, R2, RZ ;  /* 0x0000000205057210 */ /* 0x000fc60007f3e0ff */
[----:B------:R-:W-:Y:S02]  /*0c60*/  HFMA2 R17, -RZ, RZ, 0, 0 ;  /* 0x00000000ff117431 */ /* 0x000fe400000001ff */
[----:B------:R-:W-:Y:S02]  /*0c70*/  IMAD.X R4, RZ, RZ, R4, P0 ;  /* 0x000000ffff047224 */ /* 0x000fe400000e0604 */
[----:B------:R-:W-:-:S03]  /*0c80*/  IMAD.WIDE.U32 R2, R5, UR6, RZ ;  /* 0x0000000605027c25 */ /* 0x000fc6000f8e00ff */
[----:B------:R-:W-:Y:S01]  /*0c90*/  IADD3.X R4, PT, PT, RZ, R4, RZ, P1, !PT ;  /* 0x00000004ff047210 */ /* 0x000fe20000ffe4ff */
[----:B------:R-:W-:Y:S01]  /*0ca0*/  IMAD R5, R5, UR7, R3 ;  /* 0x0000000705057c24 */ /* 0x000fe2000f8e0203 */
[----:B------:R-:W-:-:S03]  /*0cb0*/  IADD3 R2, P1, PT, -R2, R14, RZ ;  /* 0x0000000e02027210 */ /* 0x000fc60007f3e1ff */
[----:B------:R-:W-:Y:S01]  /*0cc0*/  IMAD R4, R4, UR6, R5 ;  /* 0x0000000604047c24 */ /* 0x000fe2000f8e0205 */
[----:B------:R-:W-:-:S03]  /*0cd0*/  ISETP.GE.U32.AND P0, PT, R2, UR6, PT ;  /* 0x0000000602007c0c */ /* 0x000fc6000bf06070 */
[----:B------:R-:W-:Y:S01]  /*0ce0*/  IMAD.X R3, R15, 0x1, ~R4, P1 ;  /* 0x000000010f037824 */ /* 0x000fe200008e0e04 */
[----:B------:R-:W-:-:S04]  /*0cf0*/  IADD3 R5, P1, PT, R2, -UR6, RZ ;  /* 0x8000000602057c10 */ /* 0x000fc8000ff3e0ff */
[C---:B------:R-:W-:Y:S02]  /*0d00*/  ISETP.GE.U32.AND.EX P0, PT, R3.reuse, UR7, PT, P0 ;  /* 0x0000000703007c0c */ /* 0x040fe4000bf06100 */
[----:B------:R-:W-:Y:S02]  /*0d10*/  IADD3.X R4, PT, PT, R3, ~UR7, RZ, P1, !PT ;  /* 0x8000000703047c10 */ /* 0x000fe40008ffe4ff */
[----:B------:R-:W-:Y:S02]  /*0d20*/  SEL R5, R5, R2, P0 ;  /* 0x0000000205057207 */ /* 0x000fe40000000000 */
[----:B------:R-:W-:Y:S02]  /*0d30*/  SEL R4, R4, R3, P0 ;  /* 0x0000000304047207 */ /* 0x000fe40000000000 */
[C---:B------:R-:W-:Y:S02]  /*0d40*/  ISETP.GE.U32.AND P0, PT, R5.reuse, UR6, PT ;  /* 0x0000000605007c0c */ /* 0x040fe4000bf06070 */
[----:B------:R-:W-:-:S02]  /*0d50*/  IADD3 R2, P2, PT, R5, -UR6, RZ ;  /* 0x8000000605027c10 */ /* 0x000fc4000ff5e0ff */
[----:B------:R-:W-:Y:S02]  /*0d60*/  ISETP.NE.U32.AND P1, PT, RZ, UR6, PT ;  /* 0x00000006ff007c0c */ /* 0x000fe4000bf25070 */
[C---:B------:R-:W-:Y:S02]  /*0d70*/  ISETP.GE.U32.AND.EX P0, PT, R4.reuse, UR7, PT, P0 ;  /* 0x0000000704007c0c */ /* 0x040fe4000bf06100 */
[----:B------:R-:W-:Y:S02]  /*0d80*/  IADD3.X R3, PT, PT, R4, ~UR7, RZ, P2, !PT ;  /* 0x8000000704037c10 */ /* 0x000fe400097fe4ff */
[----:B------:R-:W-:Y:S02]  /*0d90*/  ISETP.NE.AND.EX P1, PT, RZ, UR7, PT, P1 ;  /* 0x00000007ff007c0c */ /* 0x000fe4000bf25310 */
[----:B------:R-:W-:Y:S02]  /*0da0*/  SEL R2, R2, R5, P0 ;  /* 0x0000000502027207 */ /* 0x000fe40000000000 */
[----:B------:R-:W-:-:S02]  /*0db0*/  SEL R3, R3, R4, P0 ;  /* 0x0000000403037207 */ /* 0x000fc40000000000 */
[----:B------:R-:W-:Y:S02]  /*0dc0*/  SEL R2, R2, 0xffffffff, P1 ;  /* 0xffffffff02027807 */ /* 0x000fe40000800000 */
[----:B------:R-:W-:Y:S01]  /*0dd0*/  SEL R3, R3, 0xffffffff, P1 ;  /* 0xffffffff03037807 */ /* 0x000fe20000800000 */
[----:B------:R-:W-:Y:S06]  /*0de0*/  RET.REL.NODEC R16 `(_Z13cached_accessPfmS_) ;  /* 0xfffffff010847950 */ /* 0x000fec0003c3ffff */
.L_x_13:
[----:B------:R-:W-:-:S00]  /*0df0*/  BRA `(.L_x_13) ;  /* 0xfffffffc00fc7947 */ /* 0x000fc0000383ffff */
[----:B------:R-:W-:-:S00]  /*0e00*/  NOP ;  /* 0x0000000000007918 */ /* 0x000fc00000000000 */
[----:B------:R-:W-:-:S00]  /*0e10*/  NOP ;  /* 0x0000000000007918 */ /* 0x000fc00000000000 */
[----:B------:R-:W-:-:S00]  /*0e20*/  NOP ;  /* 0x0000000000007918 */ /* 0x000fc00000000000 */
[----:B------:R-:W-:-:S00]  /*0e30*/  NOP ;  /* 0x0000000000007918 */ /* 0x000fc00000000000 */
[----:B------:R-:W-:-:S00]  /*0e40*/  NOP ;  /* 0x0000000000007918 */ /* 0x000fc00000000000 */
[----:B------:R-:W-:-:S00]  /*0e50*/  NOP ;  /* 0x0000000000007918 */ /* 0x000fc00000000000 */
[----:B------:R-:W-:-:S00]  /*0e60*/  NOP ;  /* 0x0000000000007918 */ /* 0x000fc00000000000 */
[----:B------:R-:W-:-:S00]  /*0e70*/  NOP ;  /* 0x0000000000007918 */ /* 0x000fc00000000000 */
.L_x_108:


//--------------------- .text._Z16streaming_accessPfmS_ --------------------------
	.section	.text._Z16streaming_accessPfmS_,"ax",@progbits
	.align	128
        .global         _Z16streaming_accessPfmS_
        .type           _Z16streaming_accessPfmS_,@function
        .size           _Z16streaming_accessPfmS_,(.L_x_109 - _Z16streaming_accessPfmS_)
        .other          _Z16streaming_accessPfmS_,@"STO_CUDA_ENTRY STV_DEFAULT"
_Z16streaming_accessPfmS_:
.text._Z16streaming_accessPfmS_:
        /* <DEDUP_REMOVED lines=15> */
.L_x_26:
        /* <DEDUP_REMOVED lines=29> */
.L_x_15:
[----:B------:R-:W-:Y:S01]  /*02c0*/  IMAD.MOV.U32 R14, RZ, RZ, R6 ;  /* 0x000000ffff0e7224 */ /* 0x000fe200078e0006 */
[----:B------:R-:W-:-:S07]  /*02d0*/  MOV R16, 0x2f0 ;  /* 0x000002f000107802 */ /* 0x000fce0000000f00 */
[----:B------:R-:W-:Y:S05]  /*02e0*/  CALL.REL.NOINC `($__internal_1_$__cuda_sm20_rem_u64) ;  /* 0x0000000400c47944 */ /* 0x000fea0003c00000 */
.L_x_16:
[----:B------:R-:W-:Y:S05]  /*02f0*/  BSYNC.RECONVERGENT B0 ;  /* 0x0000000000007941 */ /* 0x000fea0003800200 */
.L_x_14:
[----:B------:R-:W-:-:S04]  /*0300*/  LEA R4, P0, R2, UR12, 0x2 ;  /* 0x0000000c02047c11 */ /* 0x000fc8000f8010ff */
[----:B------:R-:W-:-:S05]  /*0310*/  LEA.HI.X R5, R2, UR13, R3, 0x2, P0 ;  /* 0x0000000d02057c11 */ /* 0x000fca00080f1403 */
[----:B------:R-:W2:Y:S01]  /*0320*/  LDG.E.EF R4, desc[UR8][R4.64] ;  /* 0x0000000804047981 */ /* 0x000ea2000c0e1900 */
        /* <DEDUP_REMOVED lines=24> */
.L_x_18:
[----:B------:R-:W-:Y:S01]  /*04b0*/  IMAD.MOV.U32 R15, RZ, RZ, R11 ;  /* 0x000000ffff0f7224 */ /* 0x000fe200078e000b */
[----:B------:R-:W-:Y:S01]  /*04c0*/  MOV R16, 0x4f0 ;  /* 0x000004f000107802 */ /* 0x000fe20000000f00 */
[----:B------:R-:W-:-:S07]  /*04d0*/  IMAD.MOV.U32 R14, RZ, RZ, R8 ;  /* 0x000000ffff0e7224 */ /* 0x000fce00078e0008 */
[----:B------:R-:W-:Y:S05]  /*04e0*/  CALL.REL.NOINC `($__internal_1_$__cuda_sm20_rem_u64) ;  /* 0x0000000400447944 */ /* 0x000fea0003c00000 */
.L_x_19:
[----:B------:R-:W-:Y:S05]  /*04f0*/  BSYNC.RECONVERGENT B0 ;  /* 0x0000000000007941 */ /* 0x000fea0003800200 */
.L_x_17:
        /* <DEDUP_REMOVED lines=27> */
.L_x_21:
[----:B------:R-:W-:Y:S01]  /*06b0*/  IMAD.MOV.U32 R15, RZ, RZ, R12 ;  /* 0x000000ffff0f7224 */ /* 0x000fe200078e000c */
[----:B------:R-:W-:Y:S01]  /*06c0*/  MOV R16, 0x6f0 ;  /* 0x000006f000107802 */ /* 0x000fe20000000f00 */
[----:B------:R-:W-:-:S07]  /*06d0*/  IMAD.MOV.U32 R14, RZ, RZ, R9 ;  /* 0x000000ffff0e7224 */ /* 0x000fce00078e0009 */
[----:B------:R-:W-:Y:S05]  /*06e0*/  CALL.REL.NOINC `($__internal_1_$__cuda_sm20_rem_u64) ;  /* 0x0000000000c47944 */ /* 0x000fea0003c00000 */
.L_x_22:
[----:B------:R-:W-:Y:S05]  /*06f0*/  BSYNC.RECONVERGENT B0 ;  /* 0x0000000000007941 */ /* 0x000fea0003800200 */
.L_x_20:
        /* <DEDUP_REMOVED lines=27> */
.L_x_24:
[----:B------:R-:W-:Y:S01]  /*08b0*/  IMAD.MOV.U32 R15, RZ, RZ, R13 ;  /* 0x000000ffff0f7224 */ /* 0x000fe200078e000d */
[----:B------:R-:W-:Y:S01]  /*08c0*/  MOV R16, 0x8f0 ;  /* 0x000008f000107802 */ /* 0x000fe20000000f00 */
[----:B------:R-:W-:-:S07]  /*08d0*/  IMAD.MOV.U32 R14, RZ, RZ, R10 ;  /* 0x000000ffff0e7224 */ /* 0x000fce00078e000a */
[----:B------:R-:W-:Y:S05]  /*08e0*/  CALL.REL.NOINC `($__internal_1_$__cuda_sm20_rem_u64) ;  /* 0x0000000000447944 */ /* 0x000fea0003c00000 */
.L_x_25:
[----:B------:R-:W-:Y:S05]  /*08f0*/  BSYNC.RECONVERGENT B0 ;  /* 0x0000000000007941 */ /* 0x000fea0003800200 */
.L_x_23:
[----:B------:R-:W-:-:S04]  /*0900*/  LEA R4, P0, R2, UR12, 0x2 ;  /* 0x0000000c02047c11 */ /* 0x000fc8000f8010ff */
[----:B------:R-:W-:-:S05]  /*0910*/  LEA.HI.X R5, R2, UR13, R3, 0x2, P0 ;  /* 0x0000000d02057c11 */ /* 0x000fca00080f1403 */
[----:B------:R-:W2:Y:S01]  /*0920*/  LDG.E.EF R4, desc[UR8][R4.64] ;  /* 0x0000000804047981 */ /* 0x000ea2000c0e1900 */
        /* <DEDUP_REMOVED lines=13> */
        .weak           $__internal_1_$__cuda_sm20_rem_u64
        .type           $__internal_1_$__cuda_sm20_rem_u64,@function
        .size           $__internal_1_$__cuda_sm20_rem_u64,(.L_x_109 - $__internal_1_$__cuda_sm20_rem_u64)
$__internal_1_$__cuda_sm20_rem_u64:
        /* <DEDUP_REMOVED lines=62> */
[----:B------:R-:W-:Y:S06]  /*0de0*/  RET.REL.NODEC R16 `(_Z16streaming_accessPfmS_) ;  /* 0xfffffff010847950 */ /* 0x000fec0003c3ffff */
.L_x_27:
        /* <DEDUP_REMOVED lines=9> */
.L_x_109:


//--------------------- .text._Z13random_accessPfmjS_ --------------------------
	.section	.text._Z13random_accessPfmjS_,"ax",@progbits
	.align	128
        .global         _Z13random_accessPfmjS_
        .type           _Z13random_accessPfmjS_,@function
        .size           _Z13random_accessPfmjS_,(.L_x_110 - _Z13random_accessPfmjS_)
        .other          _Z13random_accessPfmjS_,@"STO_CUDA_ENTRY STV_DEFAULT"
_Z13random_accessPfmjS_:
.text._Z13random_accessPfmjS_:
[----:B------:R-:W-:Y:S01]  /*0000*/  LDC R1, c[0x0][0x37c] ;  /* 0x0000df00ff017b82 */ /* 0x000fe20000000800 */
[----:B------:R-:W0:Y:S07]  /*0010*/  S2R R3, SR_TID.X ;  /* 0x0000000000037919 */ /* 0x000e2e0000002100 */
[----:B------:R-:W0:Y:S01]  /*0020*/  S2UR UR4, SR_CTAID.X ;  /* 0x00000000000479c3 */ /* 0x000e220000002500 */
[----:B------:R-:W1:Y:S01]  /*0030*/  LDCU UR5, c[0x0][0x390] ;  /* 0x00007200ff0577ac */ /* 0x000e620008000800 */
[----:B------:R-:W-:Y:S01]  /*0040*/  IMAD.MOV.U32 R4, RZ, RZ, RZ ;  /* 0x000000ffff047224 */ /* 0x000fe200078e00ff */
[----:B------:R-:W2:Y:S05]  /*0050*/  LDCU.64 UR8, c[0x0][0x358] ;  /* 0x00006b00ff0877ac */ /* 0x000eaa0008000a00 */
[----:B------:R-:W0:Y:S01]  /*0060*/  LDC R0, c[0x0][0x360] ;  /* 0x0000d800ff007b82 */ /* 0x000e220000000800 */
[----:B------:R-:W3:Y:S01]  /*0070*/  LDCU UR10, c[0x0][0x38c] ;  /* 0x00007180ff0a77ac */ /* 0x000ee20008000800 */
[----:B------:R-:W4:Y:S01]  /*0080*/  LDCU UR11, c[0x0][0x388] ;  /* 0x00007100ff0b77ac */ /* 0x000f220008000800 */
[----:B------:R-:W0:Y:S02]  /*0090*/  LDCU.64 UR12, c[0x0][0x380] ;  /* 0x00007000ff0c77ac */ /* 0x000e240008000a00 */
[----:B0-----:R-:W-:Y:S01]  /*00a0*/  IMAD R0, R0, UR4, R3 ;  /* 0x0000000400007c24 */ /* 0x001fe2000f8e0203 */
[----:B------:R-:W-:-:S03]  /*00b0*/  UMOV UR4, URZ ;  /* 0x000000ff00047c82 */ /* 0x000fc60008000000 */
[----:B-1234-:R-:W-:-:S07]  /*00c0*/  VIADD R7, R0, UR5 ;  /* 0x0000000500077c36 */ /* 0x01efce0008000000 */
.L_x_36:
[----:B------:R-:W-:Y:S01]  /*00d0*/  HFMA2 R2, -RZ, RZ, 2.88671875, 25.703125 ;  /* 0x41c64e6dff027431 */ /* 0x000fe200000001ff */
[----:B------:R-:W-:Y:S02]  /*00e0*/  UISETP.NE.AND.EX UP1, UPT, UR10, URZ, UPT, !UPT ;  /* 0x000000ff0a00728c */ /* 0x000fe4000bf253f0 */
[----:B------:R-:W-:Y:S01]  /*00f0*/  UIADD3 UR4, UPT, UPT, UR4, 0x4, URZ ;  /* 0x0000000404047890 */ /* 0x000fe2000fffe0ff */
[----:B0-----:R-:W0:Y:S03]  /*0100*/  LDCU.64 UR6, c[0x0][0x388] ;  /* 0x00007100ff0677ac */ /* 0x001e260008000a00 */
[----:B------:R-:W-:Y:S01]  /*0110*/  UISETP.NE.AND UP0, UPT, UR4, 0x1f4, UPT ;  /* 0x000001f40400788c */ /* 0x000fe2000bf05270 */
[----:B------:R-:W-:Y:S01]  /*0120*/  IMAD R7, R7, R2, 0x3039 ;  /* 0x0000303907077424 */ /* 0x000fe200078e0202 */
[----:B------:R-:W-:-:S04]  /*0130*/  UMOV UR5, URZ ;  /* 0x000000ff00057c82 */ /* 0x000fc80008000000 */
[----:B------:R-:W-:Y:S01]  /*0140*/  SHF.R.U32.HI R6, RZ, 0x10, R7 ;  /* 0x00000010ff067819 */ /* 0x000fe20000011607 */
[----:B------:R-:W-:Y:S06]  /*0150*/  BRA.U UP1, `(.L_x_28) ;  /* 0x0000000101507547 */ /* 0x000fec000b800000 */
[----:B------:R-:W1:Y:S01]  /*0160*/  I2F.U32.RP R5, UR11 ;  /* 0x0000000b00057d06 */ /* 0x000e620008209000 */
[----:B------:R-:W-:-:S07]  /*0170*/  ISETP.NE.U32.AND P1, PT, RZ, UR11, PT ;  /* 0x0000000bff007c0c */ /* 0x000fce000bf25070 */
[----:B-1----:R-:W1:Y:S02]  /*0180*/  MUFU.RCP R5, R5 ;  /* 0x0000000500057308 */ /* 0x002e640000001000 */
[----:B-1----:R-:W-:-:S06]  /*0190*/  VIADD R2, R5, 0xffffffe ;  /* 0x0ffffffe05027836 */ /* 0x002fcc0000000000 */
[----:B------:R1:W2:Y:S02]  /*01a0*/  F2I.FTZ.U32.TRUNC.NTZ R3, R2 ;  /* 0x0000000200037305 */ /* 0x0002a4000021f000 */
[----:B-1----:R-:W-:Y:S01]  /*01b0*/  MOV R2, RZ ;  /* 0x000000ff00027202 */ /* 0x002fe20000000f00 */
[----:B--2---:R-:W-:-:S04]  /*01c0*/  IMAD.MOV R9, RZ, RZ, -R3 ;  /* 0x000000ffff097224 */ /* 0x004fc800078e0a03 */
[----:B------:R-:W-:-:S04]  /*01d0*/  IMAD R9, R9, UR11, RZ ;  /* 0x0000000b09097c24 */ /* 0x000fc8000f8e02ff */
[----:B------:R-:W-:-:S06]  /*01e0*/  IMAD.HI.U32 R3, R3, R9, R2 ;  /* 0x0000000903037227 */ /* 0x000fcc00078e0002 */
[----:B------:R-:W-:-:S04]  /*01f0*/  IMAD.HI.U32 R3, R3, R6, RZ ;  /* 0x0000000603037227 */ /* 0x000fc800078e00ff */
[----:B------:R-:W-:-:S04]  /*0200*/  IMAD.MOV R3, RZ, RZ, -R3 ;  /* 0x000000ffff037224 */ /* 0x000fc800078e0a03 */
[----:B------:R-:W-:Y:S02]  /*0210*/  IMAD R6, R3, UR11, R6 ;  /* 0x0000000b03067c24 */ /* 0x000fe4000f8e0206 */
[----:B------:R-:W-:-:S03]  /*0220*/  IMAD.MOV.U32 R3, RZ, RZ, RZ ;  /* 0x000000ffff037224 */ /* 0x000fc600078e00ff */
[----:B------:R-:W-:-:S13]  /*0230*/  ISETP.GE.U32.AND P0, PT, R6, UR11, PT ;  /* 0x0000000b06007c0c */ /* 0x000fda000bf06070 */
[----:B------:R-:W-:-:S05]  /*0240*/  @P0 VIADD R6, R6, -UR11 ;  /* 0x8000000b06060c36 */ /* 0x000fca0008000000 */
[----:B------:R-:W-:-:S13]  /*0250*/  ISETP.GE.U32.AND P0, PT, R6, UR11, PT ;  /* 0x0000000b06007c0c */ /* 0x000fda000bf06070 */
[----:B------:R-:W-:Y:S02]  /*0260*/  @P0 IADD3 R6, PT, PT, R6, -UR11, RZ ;  /* 0x8000000b06060c10 */ /* 0x000fe4000fffe0ff */
[----:B------:R-:W-:-:S05]  /*0270*/  @!P1 LOP3.LUT R6, RZ, UR11, RZ, 0x33, !PT ;  /* 0x0000000bff069c12 */ /* 0x000fca000f8e33ff */
[----:B------:R-:W-:Y:S01]  /*0280*/  IMAD.MOV.U32 R2, RZ, RZ, R6 ;  /* 0x000000ffff027224 */ /* 0x000fe200078e0006 */
[----:B------:R-:W-:Y:S06]  /*0290*/  BRA `(.L_x_29) ;  /* 0x0000000000147947 */ /* 0x000fec0003800000 */
.L_x_28:
[----:B------:R-:W-:Y:S02]  /*02a0*/  MOV R5, R6 ;  /* 0x0000000600057202 */ /* 0x000fe40000000f00 */
[----:B------:R-:W-:-:S07]  /*02b0*/  MOV R6, 0x2d0 ;  /* 0x000002d000067802 */ /* 0x000fce0000000f00 */
[----:B0-----:R-:W-:Y:S05]  /*02c0*/  CALL.REL.NOINC `($__internal_2_$__cuda_sm20_rem_u64) ;  /* 0x0000000400b07944 */ /* 0x001fea0003c00000 */
[----:B------:R-:W-:Y:S02]  /*02d0*/  IMAD.MOV.U32 R2, RZ, RZ, R5 ;  /* 0x000000ffff027224 */ /* 0x000fe400078e0005 */
[----:B------:R-:W-:-:S07]  /*02e0*/  IMAD.MOV.U32 R3, RZ, RZ, R8 ;  /* 0x000000ffff037224 */ /* 0x000fce00078e0008 */
.L_x_29:
[----:B------:R-:W-:-:S04]  /*02f0*/  LEA R8, P0, R2, UR12, 0x2 ;  /* 0x0000000c02087c11 */ /* 0x000fc8000f8010ff */
[----:B------:R-:W-:-:S06]  /*0300*/  LEA.HI.X R9, R2, UR13, R3, 0x2, P0 ;  /* 0x0000000d02097c11 */ /* 0x000fcc00080f1403 */
[----:B------:R-:W2:Y:S01]  /*0310*/  LDG.E.STRONG.GPU R9, desc[UR8][R8.64] ;  /* 0x0000000808097981 */ /* 0x000ea2000c1ef900 */
[----:B------:R-:W-:Y:S01]  /*0320*/  HFMA2 R2, -RZ, RZ, 2.88671875, 25.703125 ;  /* 0x41c64e6dff027431 */ /* 0x000fe200000001ff */
[----:B------:R-:W-:-:S04]  /*0330*/  UISETP.NE.AND.EX UP1, UPT, UR10, URZ, UPT, !UPT ;  /* 0x000000ff0a00728c */ /* 0x000fc8000bf253f0 */
[----:B------:R-:W-:-:S05]  /*0340*/  IMAD R7, R7, R2, 0x3039 ;  /* 0x0000303907077424 */ /* 0x000fca00078e0202 */
[----:B------:R-:W-:Y:S01]  /*0350*/  SHF.R.U32.HI R5, RZ, 0x10, R7 ;  /* 0x00000010ff057819 */ /* 0x000fe20000011607 */
[----:B--2---:R-:W-:Y:S01]  /*0360*/  FADD R4, R9, R4 ;  /* 0x0000000409047221 */ /* 0x004fe20000000000 */
[----:B------:R-:W-:Y:S06]  /*0370*/  BRA.U UP1, `(.L_x_30) ;  /* 0x00000001014c7547 */ /* 0x000fec000b800000 */
[----:B------:R-:W1:Y:S01]  /*0380*/  I2F.U32.RP R6, UR11 ;  /* 0x0000000b00067d06 */ /* 0x000e620008209000 */
[----:B------:R-:W-:Y:S02]  /*0390*/  MOV R2, RZ ;  /* 0x000000ff00027202 */ /* 0x000fe40000000f00 */
[----:B------:R-:W-:-:S05]  /*03a0*/  ISETP.NE.U32.AND P1, PT, RZ, UR11, PT ;  /* 0x0000000bff007c0c */ /* 0x000fca000bf25070 */
[----:B-1----:R-:W1:Y:S02]  /*03b0*/  MUFU.RCP R6, R6 ;  /* 0x0000000600067308 */ /* 0x002e640000001000 */
[----:B-1----:R-:W-:-:S06]  /*03c0*/  VIADD R3, R6, 0xffffffe ;  /* 0x0ffffffe06037836 */ /* 0x002fcc0000000000 */
[----:B------:R-:W1:Y:S02]  /*03d0*/  F2I.FTZ.U32.TRUNC.NTZ R3, R3 ;  /* 0x0000000300037305 */ /* 0x000e64000021f000 */
[----:B-1----:R-:W-:-:S04]  /*03e0*/  IMAD.MOV R9, RZ, RZ, -R3 ;  /* 0x000000ffff097224 */ /* 0x002fc800078e0a03 */
[----:B------:R-:W-:-:S04]  /*03f0*/  IMAD R9, R9, UR11, RZ ;  /* 0x0000000b09097c24 */ /* 0x000fc8000f8e02ff */
[----:B------:R-:W-:-:S04]  /*0400*/  IMAD.HI.U32 R2, R3, R9, R2 ;  /* 0x0000000903027227 */ /* 0x000fc800078e0002 */
[----:B------:R-:W-:Y:S02]  /*0410*/  IMAD.MOV.U32 R3, RZ, RZ, RZ ;  /* 0x000000ffff037224 */ /* 0x000fe400078e00ff */
[----:B------:R-:W-:-:S04]  /*0420*/  IMAD.HI.U32 R2, R2, R5, RZ ;  /* 0x0000000502027227 */ /* 0x000fc800078e00ff */
[----:B------:R-:W-:-:S04]  /*0430*/  IMAD.MOV R2, RZ, RZ, -R2 ;  /* 0x000000ffff027224 */ /* 0x000fc800078e0a02 */
[----:B------:R-:W-:-:S05]  /*0440*/  IMAD R2, R2, UR11, R5 ;  /* 0x0000000b02027c24 */ /* 0x000fca000f8e0205 */
[----:B------:R-:W-:-:S13]  /*0450*/  ISETP.GE.U32.AND P0, PT, R2, UR11, PT ;  /* 0x0000000b02007c0c */ /* 0x000fda000bf06070 */
[----:B------:R-:W-:-:S05]  /*0460*/  @P0 VIADD R2, R2, -UR11 ;  /* 0x8000000b02020c36 */ /* 0x000fca0008000000 */
[----:B------:R-:W-:-:S13]  /*0470*/  ISETP.GE.U32.AND P0, PT, R2, UR11, PT ;  /* 0x0000000b02007c0c */ /* 0x000fda000bf06070 */
[----:B------:R-:W-:Y:S02]  /*0480*/  @P0 IADD3 R2, PT, PT, R2, -UR11, RZ ;  /* 0x8000000b02020c10 */ /* 0x000fe4000fffe0ff */
[----:B------:R-:W-:Y:S01]  /*0490*/  @!P1 LOP3.LUT R2, RZ, UR11, RZ, 0x33, !PT ;  /* 0x0000000bff029c12 */ /* 0x000fe2000f8e33ff */
[----:B------:R-:W-:Y:S06]  /*04a0*/  BRA `(.L_x_31) ;  /* 0x0000000000107947 */ /* 0x000fec0003800000 */
.L_x_30:
[----:B------:R-:W-:-:S07]  /*04b0*/  MOV R6, 0x4d0 ;  /* 0x000004d000067802 */ /* 0x000fce0000000f00 */
[----:B0-----:R-:W-:Y:S05]  /*04c0*/  CALL.REL.NOINC `($__internal_2_$__cuda_sm20_rem_u64) ;  /* 0x0000000400307944 */ /* 0x001fea0003c00000 */
[----:B------:R-:W-:Y:S01]  /*04d0*/  MOV R2, R5 ;  /* 0x0000000500027202 */ /* 0x000fe20000000f00 */
[----:B------:R-:W-:-:S07]  /*04e0*/  IMAD.MOV.U32 R3, RZ, RZ, R8 ;  /* 0x000000ffff037224 */ /* 0x000fce00078e0008 */
.L_x_31:
        /* <DEDUP_REMOVED lines=10> */
[----:B------:R-:W-:Y:S01]  /*0590*/  IMAD.MOV.U32 R2, RZ, RZ, RZ ;  /* 0x000000ffff027224 */ /* 0x000fe200078e00ff */
[----:B------:R-:W-:-:S06]  /*05a0*/  ISETP.NE.U32.AND P1, PT, RZ, UR11, PT ;  /* 0x0000000bff007c0c */ /* 0x000fcc000bf25070 */
[----:B-1----:R-:W1:Y:S02]  /*05b0*/  MUFU.RCP R6, R6 ;  /* 0x0000000600067308 */ /* 0x002e640000001000 */
[----:B-1----:R-:W-:-:S06]  /*05c0*/  VIADD R3, R6, 0xffffffe ;  /* 0x0ffffffe06037836 */ /* 0x002fcc0000000000 */
[----:B------:R-:W1:Y:S02]  /*05d0*/  F2I.FTZ.U32.TRUNC.NTZ R3, R3 ;  /* 0x0000000300037305 */ /* 0x000e64000021f000 */
[----:B-1----:R-:W-:-:S05]  /*05e0*/  IADD3 R9, PT, PT, RZ, -R3, RZ ;  /* 0x80000003ff097210 */ /* 0x002fca0007ffe0ff */
[----:B------:R-:W-:-:S04]  /*05f0*/  IMAD R9, R9, UR11, RZ ;  /* 0x0000000b09097c24 */ /* 0x000fc8000f8e02ff */
[----:B------:R-:W-:-:S04]  /*0600*/  IMAD.HI.U32 R2, R3, R9, R2 ;  /* 0x0000000903027227 */ /* 0x000fc800078e0002 */
[----:B------:R-:W-:Y:S02]  /*0610*/  IMAD.MOV.U32 R3, RZ, RZ, RZ ;  /* 0x000000ffff037224 */ /* 0x000fe400078e00ff */
[----:B------:R-:W-:-:S05]  /*0620*/  IMAD.HI.U32 R2, R2, R5, RZ ;  /* 0x0000000502027227 */ /* 0x000fca00078e00ff */
[----:B------:R-:W-:-:S05]  /*0630*/  IADD3 R2, PT, PT, -R2, RZ, RZ ;  /* 0x000000ff02027210 */ /* 0x000fca0007ffe1ff */
[----:B------:R-:W-:-:S05]  /*0640*/  IMAD R2, R2, UR11, R5 ;  /* 0x0000000b02027c24 */ /* 0x000fca000f8e0205 */
[----:B------:R-:W-:-:S13]  /*0650*/  ISETP.GE.U32.AND P0, PT, R2, UR11, PT ;  /* 0x0000000b02007c0c */ /* 0x000fda000bf06070 */
[----:B------:R-:W-:-:S05]  /*0660*/  @P0 VIADD R2, R2, -UR11 ;  /* 0x8000000b02020c36 */ /* 0x000fca0008000000 */
[----:B------:R-:W-:-:S13]  /*0670*/  ISETP.GE.U32.AND P0, PT, R2, UR11, PT ;  /* 0x0000000b02007c0c */ /* 0x000fda000bf06070 */
[----:B------:R-:W-:Y:S02]  /*0680*/  @P0 IADD3 R2, PT, PT, R2, -UR11, RZ ;  /* 0x8000000b02020c10 */ /* 0x000fe4000fffe0ff */
[----:B------:R-:W-:Y:S01]  /*0690*/  @!P1 LOP3.LUT R2, RZ, UR11, RZ, 0x33, !PT ;  /* 0x0000000bff029c12 */ /* 0x000fe2000f8e33ff */
[----:B------:R-:W-:Y:S06]  /*06a0*/  BRA `(.L_x_33) ;  /* 0x0000000000107947 */ /* 0x000fec0003800000 */
.L_x_32:
[----:B------:R-:W-:-:S07]  /*06b0*/  MOV R6, 0x6d0 ;  /* 0x000006d000067802 */ /* 0x000fce0000000f00 */
[----:B0-----:R-:W-:Y:S05]  /*06c0*/  CALL.REL.NOINC `($__internal_2_$__cuda_sm20_rem_u64) ;  /* 0x0000000000b07944 */ /* 0x001fea0003c00000 */
[----:B------:R-:W-:Y:S01]  /*06d0*/  MOV R2, R5 ;  /* 0x0000000500027202 */ /* 0x000fe20000000f00 */
[----:B------:R-:W-:-:S07]  /*06e0*/  IMAD.MOV.U32 R3, RZ, RZ, R8 ;  /* 0x000000ffff037224 */ /* 0x000fce00078e0008 */
.L_x_33:
        /* <DEDUP_REMOVED lines=28> */
.L_x_34:
[----:B------:R-:W-:-:S07]  /*08b0*/  MOV R6, 0x8d0 ;  /* 0x000008d000067802 */ /* 0x000fce0000000f00 */
[----:B0-----:R-:W-:Y:S05]  /*08c0*/  CALL.REL.NOINC `($__internal_2_$__cuda_sm20_rem_u64) ;  /* 0x0000000000307944 */ /* 0x001fea0003c00000 */
[----:B------:R-:W-:Y:S01]  /*08d0*/  MOV R2, R5 ;  /* 0x0000000500027202 */ /* 0x000fe20000000f00 */
[----:B------:R-:W-:-:S07]  /*08e0*/  IMAD.MOV.U32 R3, RZ, RZ, R8 ;  /* 0x000000ffff037224 */ /* 0x000fce00078e0008 */
.L_x_35:
[----:B------:R-:W-:-:S04]  /*08f0*/  LEA R8, P0, R2, UR12, 0x2 ;  /* 0x0000000c02087c11 */ /* 0x000fc8000f8010ff */
[----:B------:R-:W-:-:S06]  /*0900*/  LEA.HI.X R9, R2, UR13, R3, 0x2, P0 ;  /* 0x0000000d02097c11 */ /* 0x000fcc00080f1403 */
[----:B------:R-:W2:Y:S02]  /*0910*/  LDG.E.STRONG.GPU R9, desc[UR8][R8.64] ;  /* 0x0000000808097981 */ /* 0x000ea4000c1ef900 */
[----:B--2---:R-:W-:Y:S01]  /*0920*/  FADD R4, R4, R9 ;  /* 0x0000000904047221 */ /* 0x004fe20000000000 */
[----:B------:R-:W-:Y:S06]  /*0930*/  BRA.U UP0, `(.L_x_36) ;  /* 0xfffffff500e47547 */ /* 0x000fec000b83ffff */
[----:B------:R-:W-:-:S13]  /*0940*/  ISETP.NE.AND P0, PT, R0, RZ, PT ;  /* 0x000000ff0000720c */ /* 0x000fda0003f05270 */
[----:B0-----:R-:W-:Y:S05]  /*0950*/  @P0 EXIT ;  /* 0x000000000000094d */ /* 0x001fea0003800000 */
[----:B------:R-:W0:Y:S02]  /*0960*/  LDC.64 R2, c[0x0][0x398] ;  /* 0x0000e600ff027b82 */ /* 0x000e240000000a00 */
[----:B0-----:R-:W-:Y:S01]  /*0970*/  STG.E desc[UR8][R2.64], R4 ;  /* 0x0000000402007986 */ /* 0x001fe2000c101908 */
[----:B------:R-:W-:Y:S05]  /*0980*/  EXIT ;  /* 0x000000000000794d */ /* 0x000fea0003800000 */
        .weak           $__internal_2_$__cuda_sm20_rem_u64
        .type           $__internal_2_$__cuda_sm20_rem_u64,@function
        .size           $__internal_2_$__cuda_sm20_rem_u64,(.L_x_110 - $__internal_2_$__cuda_sm20_rem_u64)
$__internal_2_$__cuda_sm20_rem_u64:
[----:B------:R-:W0:Y:S08]  /*0990*/  I2F.U64.RP R10, UR6 ;  /* 0x00000006000a7d12 */ /* 0x000e300008309000 */
[----:B0-----:R-:W0:Y:S02]  /*09a0*/  MUFU.RCP R10, R10 ;  /* 0x0000000a000a7308 */ /* 0x001e240000001000 */
[----:B0-----:R-:W-:-:S06]  /*09b0*/  IADD3 R2, PT, PT, R10, 0x1ffffffe, RZ ;  /* 0x1ffffffe0a027810 */ /* 0x001fcc0007ffe0ff */
        /* <DEDUP_REMOVED lines=11> */
[----:B------:R-:W-:-:S05]  /*0a70*/  IMAD.HI.U32 R8, P1, R3, R11, R8 ;  /* 0x0000000b03087227 */ /* 0x000fca0007820008 */
[----:B------:R-:W-:Y:S01]  /*0a80*/  IADD3 R9, P2, PT, R15, R8, RZ ;  /* 0x000000080f097210 */ /* 0x000fe20007f5e0ff */
[----:B------:R-:W-:-:S04]  /*0a90*/  IMAD.X R8, R13, 0x1, R3, P0 ;  /* 0x000000010d087824 */ /* 0x000fc800000e0603 */
[----:B------:R-:W-:Y:S01]  /*0aa0*/  IMAD.WIDE.U32 R2, R9, UR6, RZ ;  /* 0x0000000609027c25 */ /* 0x000fe2000f8e00ff */
[----:B------:R-:W-:-:S03]  /*0ab0*/  IADD3.X R11, PT, PT, RZ, RZ, R8, P2, P1 ;  /* 0x000000ffff0b7210 */ /* 0x000fc600017e2408 */
[----:B------:R-:W-:Y:S01]  /*0ac0*/  IMAD R8, R9, UR7, R3 ;  /* 0x0000000709087c24 */ /* 0x000fe2000f8e0203 */
[----:B------:R-:W-:-:S03]  /*0ad0*/  IADD3 R3, P0, PT, RZ, -R2, RZ ;  /* 0x80000002ff037210 */ /* 0x000fc60007f1e0ff */
[----:B------:R-:W-:Y:S02]  /*0ae0*/  IMAD R2, R11, UR6, R8 ;  /* 0x000000060b027c24 */ /* 0x000fe4000f8e0208 */
[----:B------:R-:W-:-:S03]  /*0af0*/  IMAD.HI.U32 R8, R9, R3, RZ ;  /* 0x0000000309087227 */ /* 0x000fc600078e00ff */
[----:B------:R-:W-:-:S05]  /*0b00*/  IADD3.X R2, PT, PT, RZ, ~R2, RZ, P0, !PT ;  /* 0x80000002ff027210 */ /* 0x000fca00007fe4ff */
[----:B------:R-:W-:-:S04]  /*0b10*/  IMAD.WIDE.U32 R8, P0, R9, R2, R8 ;  /* 0x0000000209087225 */ /* 0x000fc80007800008 */
[C---:B------:R-:W-:Y:S02]  /*0b20*/  IMAD R13, R11.reuse, R2, RZ ;  /* 0x000000020b0d7224 */ /* 0x040fe400078e02ff */
[----:B------:R-:W-:-:S04]  /*0b30*/  IMAD.HI.U32 R8, P1, R11, R3, R8 ;  /* 0x000000030b087227 */ /* 0x000fc80007820008 */
[----:B------:R-:W-:Y:S02]  /*0b40*/  HFMA2 R3, -RZ, RZ, 0, 0 ;  /* 0x00000000ff037431 */ /* 0x000fe400000001ff */
[----:B------:R-:W-:Y:S01]  /*0b50*/  IMAD.HI.U32 R2, R11, R2, RZ ;  /* 0x000000020b027227 */ /* 0x000fe200078e00ff */
[----:B------:R-:W-:-:S03]  /*0b60*/  IADD3 R8, P2, PT, R13, R8, RZ ;  /* 0x000000080d087210 */ /* 0x000fc60007f5e0ff */
[----:B------:R-:W-:Y:S02]  /*0b70*/  IMAD.X R11, R2, 0x1, R11, P0 ;  /* 0x00000001020b7824 */ /* 0x000fe400000e060b */
[----:B------:R-:W-:-:S03]  /*0b80*/  IMAD.HI.U32 R2, R8, R5, RZ ;  /* 0x0000000508027227 */ /* 0x000fc600078e00ff */
[----:B------:R-:W-:Y:S01]  /*0b90*/  IADD3.X R11, PT, PT, RZ, RZ, R11, P2, P1 ;  /* 0x000000ffff0b7210 */ /* 0x000fe200017e240b */
[----:B------:R-:W-:-:S04]  /*0ba0*/  IMAD.WIDE.U32 R2, R8, UR5, R2 ;  /* 0x0000000508027c25 */ /* 0x000fc8000f8e0002 */
[C---:B------:R-:W-:Y:S02]  /*0bb0*/  IMAD R9, R11.reuse, UR5, RZ ;  /* 0x000000050b097c24 */ /* 0x040fe4000f8e02ff */
[----:B------:R-:W-:-:S04]  /*0bc0*/  IMAD.HI.U32 R2, P0, R11, R5, R2 ;  /* 0x000000050b027227 */ /* 0x000fc80007800002 */
[----:B------:R-:W-:Y:S01]  /*0bd0*/  IMAD.HI.U32 R8, R11, UR5, RZ ;  /* 0x000000050b087c27 */ /* 0x000fe2000f8e00ff */
[----:B------:R-:W-:-:S03]  /*0be0*/  IADD3 R9, P1, PT, R9, R2, RZ ;  /* 0x0000000209097210 */ /* 0x000fc60007f3e0ff */
[----:B------:R-:W-:Y:S02]  /*0bf0*/  IMAD.X R8, RZ, RZ, R8, P0 ;  /* 0x000000ffff087224 */ /* 0x000fe400000e0608 */
[----:B------:R-:W-:-:S03]  /*0c00*/  IMAD.WIDE.U32 R2, R9, UR6, RZ ;  /* 0x0000000609027c25 */ /* 0x000fc6000f8e00ff */
[----:B------:R-:W-:Y:S01]  /*0c10*/  IADD3.X R8, PT, PT, RZ, R8, RZ, P1, !PT ;  /* 0x00000008ff087210 */ /* 0x000fe20000ffe4ff */
[----:B------:R-:W-:Y:S01]  /*0c20*/  IMAD R9, R9, UR7, R3 ;  /* 0x0000000709097c24 */ /* 0x000fe2000f8e0203 */
[----:B------:R-:W-:-:S03]  /*0c30*/  IADD3 R5, P1, PT, -R2, R5, RZ ;  /* 0x0000000502057210 */ /* 0x000fc60007f3e1ff */
[----:B------:R-:W-:Y:S01]  /*0c40*/  IMAD R8, R8, UR6, R9 ;  /* 0x0000000608087c24 */ /* 0x000fe2000f8e0209 */
[----:B------:R-:W-:-:S04]  /*0c50*/  ISETP.GE.U32.AND P0, PT, R5, UR6, PT ;  /* 0x0000000605007c0c */ /* 0x000fc8000bf06070 */
[----:B------:R-:W-:Y:S02]  /*0c60*/  IADD3.X R8, PT, PT, ~R8, UR5, RZ, P1, !PT ;  /* 0x0000000508087c10 */ /* 0x000fe40008ffe5ff */
[----:B------:R-:W-:Y:S02]  /*0c70*/  IADD3 R2, P1, PT, R5, -UR6, RZ ;  /* 0x8000000605027c10 */ /* 0x000fe4000ff3e0ff */
[C---:B------:R-:W-:Y:S02]  /*0c80*/  ISETP.GE.U32.AND.EX P0, PT, R8.reuse, UR7, PT, P0 ;  /* 0x0000000708007c0c */ /* 0x040fe4000bf06100 */
[----:B------:R-:W-:Y:S02]  /*0c90*/  IADD3.X R3, PT, PT, R8, ~UR7, RZ, P1, !PT ;  /* 0x8000000708037c10 */ /* 0x000fe40008ffe4ff */
[----:B------:R-:W-:Y:S02]  /*0ca0*/  SEL R2, R2, R5, P0 ;  /* 0x0000000502027207 */ /* 0x000fe40000000000 */
[----:B------:R-:W-:-:S02]  /*0cb0*/  SEL R3, R3, R8, P0 ;  /* 0x0000000803037207 */ /* 0x000fc40000000000 */
[C---:B------:R-:W-:Y:S02]  /*0cc0*/  ISETP.GE.U32.AND P0, PT, R2.reuse, UR6, PT ;  /* 0x0000000602007c0c */ /* 0x040fe4000bf06070 */
[----:B------:R-:W-:Y:S02]  /*0cd0*/  IADD3 R5, P2, PT, R2, -UR6, RZ ;  /* 0x8000000602057c10 */ /* 0x000fe4000ff5e0ff */
[C---:B------:R-:W-:Y:S02]  /*0ce0*/  ISETP.GE.U32.AND.EX P0, PT, R3.reuse, UR7, PT, P0 ;  /* 0x0000000703007c0c */ /* 0x040fe4000bf06100 */
[----:B------:R-:W-:Y:S02]  /*0cf0*/  IADD3.X R8, PT, PT, R3, ~UR7, RZ, P2, !PT ;  /* 0x8000000703087c10 */ /* 0x000fe400097fe4ff */
[----:B------:R-:W-:Y:S02]  /*0d00*/  ISETP.NE.U32.AND P1, PT, RZ, UR6, PT ;  /* 0x00000006ff007c0c */ /* 0x000fe4000bf25070 */
[----:B------:R-:W-:Y:S01]  /*0d10*/  SEL R5, R5, R2, P0 ;  /* 0x0000000205057207 */ /* 0x000fe20000000000 */
[----:B------:R-:W-:Y:S01]  /*0d20*/  IMAD.MOV.U32 R2, RZ, RZ, R6 ;  /* 0x000000ffff027224 */ /* 0x000fe200078e0006 */
[----:B------:R-:W-:-:S02]  /*0d30*/  SEL R8, R8, R3, P0 ;  /* 0x0000000308087207 */ /* 0x000fc40000000000 */
[----:B------:R-:W-:Y:S02]  /*0d40*/  MOV R3, 0x0 ;  /* 0x0000000000037802 */ /* 0x000fe40000000f00 */
[----:B------:R-:W-:-:S04]  /*0d50*/  ISETP.NE.AND.EX P1, PT, RZ, UR7, PT, P1 ;  /* 0x00000007ff007c0c */ /* 0x000fc8000bf25310 */
[----:B------:R-:W-:Y:S02]  /*0d60*/  SEL R5, R5, 0xffffffff, P1 ;  /* 0xffffffff05057807 */ /* 0x000fe40000800000 */
[----:B------:R-:W-:Y:S01]  /*0d70*/  SEL R8, R8, 0xffffffff, P1 ;  /* 0xffffffff08087807 */ /* 0x000fe20000800000 */
[----:B------:R-:W-:Y:S06]  /*0d80*/  RET.REL.NODEC R2 `(_Z13random_accessPfmjS_) ;  /* 0xfffffff0029c7950 */ /* 0x000fec0003c3ffff */
.L_x_37:
        /* <DEDUP_REMOVED lines=15> */
.L_x_110:


//--------------------- .text._Z14strided_accessPfmmS_ --------------------------
	.section	.text._Z14strided_accessPfmmS_,"ax",@progbits
	.align	128
        .global         _Z14strided_accessPfmmS_
        .type           _Z14strided_accessPfmmS_,@function
        .size           _Z14strided_accessPfmmS_,(.L_x_111 - _Z14strided_accessPfmmS_)
        .other          _Z14strided_accessPfmmS_,@"STO_CUDA_ENTRY STV_DEFAULT"
_Z14strided_accessPfmmS_:
.text._Z14strided_accessPfmmS_:
[----:B------:R-:W-:Y:S01]  /*0000*/  LDC R1, c[0x0][0x37c] ;  /* 0x0000df00ff017b82 */ /* 0x000fe20000000800 */
[----:B------:R-:W0:Y:S07]  /*0010*/  S2R R3, SR_TID.X ;  /* 0x0000000000037919 */ /* 0x000e2e0000002100 */
[----:B------:R-:W0:Y:S01]  /*0020*/  S2UR UR4, SR_CTAID.X ;  /* 0x00000000000479c3 */ /* 0x000e220000002500 */
[----:B------:R-:W1:Y:S01]  /*0030*/  LDCU.64 UR12, c[0x0][0x390] ;  /* 0x00007200ff0c77ac */ /* 0x000e620008000a00 */
[----:B------:R-:W-:Y:S01]  /*0040*/  IMAD.MOV.U32 R11, RZ, RZ, RZ ;  /* 0x000000ffff0b7224 */ /* 0x000fe200078e00ff */
[----:B------:R-:W2:Y:S05]  /*0050*/  LDCU.64 UR10, c[0x0][0x358] ;  /* 0x00006b00ff0a77ac */ /* 0x000eaa0008000a00 */
[----:B------:R-:W0:Y:S01]  /*0060*/  LDC R8, c[0x0][0x360] ;  /* 0x0000d800ff087b82 */ /* 0x000e220000000800 */
[----:B------:R-:W3:Y:S01]  /*0070*/  LDCU UR14, c[0x0][0x38c] ;  /* 0x00007180ff0e77ac */ /* 0x000ee20008000800 */
[----:B------:R-:W4:Y:S06]  /*0080*/  LDCU UR15, c[0x0][0x388] ;  /* 0x00007100ff0f77ac */ /* 0x000f2c0008000800 */
[----:B------:R-:W5:Y:S01]  /*0090*/  LDC.64 R14, c[0x0][0x390] ;  /* 0x0000e400ff0e7b82 */ /* 0x000f620000000a00 */
[----:B------:R-:W0:Y:S01]  /*00a0*/  LDCU.64 UR16, c[0x0][0x380] ;  /* 0x00007000ff1077ac */ /* 0x000e220008000a00 */
[----:B-1----:R-:W-:Y:S01]  /*00b0*/  USHF.L.U64.HI UR5, UR12, 0x2, UR13 ;  /* 0x000000020c057899 */ /* 0x002fe2000801020d */
[----:B------:R-:W-:-:S05]  /*00c0*/  UMOV UR6, URZ ;  /* 0x000000ff00067c82 */ /* 0x000fca0008000000 */
[----:B------:R-:W1:Y:S01]  /*00d0*/  LDC.64 R12, c[0x0][0x390] ;  /* 0x0000e400ff0c7b82 */ /* 0x000e620000000a00 */
[----:B------:R-:W-:Y:S01]  /*00e0*/  UMOV UR7, URZ ;  /* 0x000000ff00077c82 */ /* 0x000fe20008000000 */
[----:B0-----:R-:W-:Y:S01]  /*00f0*/  IMAD R8, R8, UR4, R3 ;  /* 0x0000000408087c24 */ /* 0x001fe2000f8e0203 */
[----:B------:R-:W-:-:S04]  /*0100*/  UMOV UR4, URZ ;  /* 0x000000ff00047c82 */ /* 0x000fc80008000000 */
[----:B------:R-:W-:Y:S02]  /*0110*/  SHF.R.S32.HI R9, RZ, 0x1f, R8 ;  /* 0x0000001fff097819 */ /* 0x000fe40000011408 */
[C---:B------:R-:W-:Y:S01]  /*0120*/  IADD3 R6, P0, PT, R8.reuse, 0x2, RZ ;  /* 0x0000000208067810 */ /* 0x040fe20007f1e0ff */
[C---:B-----5:R-:W-:Y:S01]  /*0130*/  IMAD.WIDE.U32 R14, R8.reuse, UR12, R14 ;  /* 0x0000000c080e7c25 */ /* 0x060fe2000f8e000e */
[----:B------:R-:W-:-:S03]  /*0140*/  IADD3 R4, P1, PT, R8, 0x3, RZ ;  /* 0x0000000308047810 */ /* 0x000fc60007f3e0ff */
[----:B------:R-:W-:Y:S01]  /*0150*/  IMAD R3, R9, UR12, RZ ;  /* 0x0000000c09037c24 */ /* 0x000fe2000f8e02ff */
[----:B------:R-:W-:Y:S01]  /*0160*/  IADD3.X R5, PT, PT, RZ, R9, RZ, P1, !PT ;  /* 0x00000009ff057210 */ /* 0x000fe20000ffe4ff */
[----:B------:R-:W-:Y:S02]  /*0170*/  IMAD.X R7, RZ, RZ, R9, P0 ;  /* 0x000000ffff077224 */ /* 0x000fe400000e0609 */
[----:B------:R-:W-:-:S04]  /*0180*/  IMAD R3, R8, UR13, R3 ;  /* 0x0000000d08037c24 */ /* 0x000fc8000f8e0203 */
[----:B-1234-:R-:W-:-:S07]  /*0190*/  IMAD.IADD R3, R15, 0x1, R3 ;  /* 0x000000010f037824 */ /* 0x01efce00078e0203 */
.L_x_50:
[-C--:B------:R-:W-:Y:S01]  /*01a0*/  IMAD R0, R9, R12.reuse, RZ ;  /* 0x0000000c09007224 */ /* 0x080fe200078e02ff */
[----:B------:R-:W0:Y:S01]  /*01b0*/  LDCU.64 UR8, c[0x0][0x388] ;  /* 0x00007100ff0877ac */ /* 0x000e220008000a00 */
[C---:B------:R-:W-:Y:S01]  /*01c0*/  IMAD.WIDE.U32 R16, R8.reuse, R12, UR6 ;  /* 0x0000000608107e25 */ /* 0x040fe2000f8e000c */
[----:B------:R-:W-:Y:S03]  /*01d0*/  BSSY.RECONVERGENT B0, `(.L_x_38) ;  /* 0x000001e000007945 */ /* 0x000fe60003800200 */
[----:B------:R-:W-:-:S04]  /*01e0*/  IMAD R19, R8, R13, R0 ;  /* 0x0000000d08137224 */ /* 0x000fc800078e0200 */
[----:B------:R-:W-:-:S05]  /*01f0*/  IMAD.IADD R0, R19, 0x1, R17 ;  /* 0x0000000113007824 */ /* 0x000fca00078e0211 */
[----:B------:R-:W-:-:S04]  /*0200*/  LOP3.LUT R2, R0, UR14, RZ, 0xfc, !PT ;  /* 0x0000000e00027c12 */ /* 0x000fc8000f8efcff */
[----:B------:R-:W-:-:S13]  /*0210*/  ISETP.NE.U32.AND P0, PT, R2, RZ, PT ;  /* 0x000000ff0200720c */ /* 0x000fda0003f05070 */
        /* <DEDUP_REMOVED lines=9> */
[----:B------:R-:W-:-:S04]  /*02b0*/  IMAD.HI.U32 R19, R19, R17, R18 ;  /* 0x0000001113137227 */ /* 0x000fc800078e0012 */
[----:B------:R-:W-:Y:S02]  /*02c0*/  HFMA2 R17, -RZ, RZ, 0, 0 ;  /* 0x00000000ff117431 */ /* 0x000fe400000001ff */
        /* <DEDUP_REMOVED lines=9> */
.L_x_39:
[----:B------:R-:W-:Y:S01]  /*0360*/  IMAD.MOV.U32 R2, RZ, RZ, R16 ;  /* 0x000000ffff027224 */ /* 0x000fe200078e0010 */
[----:B------:R-:W-:-:S07]  /*0370*/  MOV R10, 0x390 ;  /* 0x00000390000a7802 */ /* 0x000fce0000000f00 */
[----:B------:R-:W-:Y:S05]  /*0380*/  CALL.REL.NOINC `($__internal_3_$__cuda_sm20_rem_u64) ;  /* 0x0000000800007944 */ /* 0x000fea0003c00000 */
[----:B------:R-:W-:Y:S01]  /*0390*/  IMAD.MOV.U32 R16, RZ, RZ, R0 ;  /* 0x000000ffff107224 */ /* 0x000fe200078e0000 */
[----:B------:R-:W-:-:S07]  /*03a0*/  MOV R17, R19 ;  /* 0x0000001300117202 */ /* 0x000fce0000000f00 */
.L_x_40:
[----:B------:R-:W-:Y:S05]  /*03b0*/  BSYNC.RECONVERGENT B0 ;  /* 0x0000000000007941 */ /* 0x000fea0003800200 */
.L_x_38:
[----:B------:R-:W-:-:S04]  /*03c0*/  LEA R18, P0, R16, UR16, 0x2 ;  /* 0x0000001010127c11 */ /* 0x000fc8000f8010ff */
[----:B------:R-:W-:-:S05]  /*03d0*/  LEA.HI.X R19, R16, UR17, R17, 0x2, P0 ;  /* 0x0000001110137c11 */ /* 0x000fca00080f1411 */
[----:B------:R-:W2:Y:S01]  /*03e0*/  LDG.E.STRONG.GPU R18, desc[UR10][R18.64] ;  /* 0x0000000a12127981 */ /* 0x000ea2000c1ef900 */
[----:B------:R-:W-:Y:S01]  /*03f0*/  IADD3 R2, P0, PT, R14, UR6, RZ ;  /* 0x000000060e027c10 */ /* 0x000fe2000ff1e0ff */
[----:B------:R-:W-:Y:S03]  /*0400*/  BSSY.RECONVERGENT B0, `(.L_x_41) ;  /* 0x000001e000007945 */ /* 0x000fe60003800200 */
[----:B------:R-:W-:-:S04]  /*0410*/  IADD3.X R10, PT, PT, R3, UR7, RZ, P0, !PT ;  /* 0x00000007030a7c10 */ /* 0x000fc800087fe4ff */
[----:B------:R-:W-:-:S04]  /*0420*/  LOP3.LUT R0, R10, UR14, RZ, 0xfc, !PT ;  /* 0x0000000e0a007c12 */ /* 0x000fc8000f8efcff */
[----:B------:R-:W-:Y:S01]  /*0430*/  ISETP.NE.U32.AND P0, PT, R0, RZ, PT ;  /* 0x000000ff0000720c */ /* 0x000fe20003f05070 */
[----:B--2---:R-:W-:-:S12]  /*0440*/  FADD R11, R18, R11 ;  /* 0x0000000b120b7221 */ /* 0x004fd80000000000 */
[----:B------:R-:W-:Y:S05]  /*0450*/  @P0 BRA `(.L_x_42) ;  /* 0x00000000004c0947 */ /* 0x000fea0003800000 */
[----:B------:R-:W0:Y:S01]  /*0460*/  I2F.U32.RP R10, UR15 ;  /* 0x0000000f000a7d06 */ /* 0x000e220008209000 */
[----:B------:R-:W-:Y:S01]  /*0470*/  HFMA2 R16, -RZ, RZ, 0, 0 ;  /* 0x00000000ff107431 */ /* 0x000fe200000001ff */
[----:B------:R-:W-:-:S06]  /*0480*/  ISETP.NE.U32.AND P1, PT, RZ, UR15, PT ;  /* 0x0000000fff007c0c */ /* 0x000fcc000bf25070 */
[----:B0-----:R-:W0:Y:S02]  /*0490*/  MUFU.RCP R10, R10 ;  /* 0x0000000a000a7308 */ /* 0x001e240000001000 */
[----:B0-----:R-:W-:-:S06]  /*04a0*/  VIADD R17, R10, 0xffffffe ;  /* 0x0ffffffe0a117836 */ /* 0x001fcc0000000000 */
[----:B------:R-:W0:Y:S02]  /*04b0*/  F2I.FTZ.U32.TRUNC.NTZ R17, R17 ;  /* 0x0000001100117305 */ /* 0x000e24000021f000 */
[----:B0-----:R-:W-:-:S04]  /*04c0*/  IMAD.MOV R19, RZ, RZ, -R17 ;  /* 0x000000ffff137224 */ /* 0x001fc800078e0a11 */
        /* <DEDUP_REMOVED lines=12> */
.L_x_42:
[----:B------:R-:W-:Y:S02]  /*0590*/  MOV R0, R10 ;  /* 0x0000000a00007202 */ /* 0x000fe40000000f00 */
[----:B------:R-:W-:-:S07]  /*05a0*/  MOV R10, 0x5c0 ;  /* 0x000005c0000a7802 */ /* 0x000fce0000000f00 */
[----:B------:R-:W-:Y:S05]  /*05b0*/  CALL.REL.NOINC `($__internal_3_$__cuda_sm20_rem_u64) ;  /* 0x0000000400747944 */ /* 0x000fea0003c00000 */
[----:B------:R-:W-:Y:S01]  /*05c0*/  IMAD.MOV.U32 R16, RZ, RZ, R0 ;  /* 0x000000ffff107224 */ /* 0x000fe200078e0000 */
[----:B------:R-:W-:-:S07]  /*05d0*/  MOV R17, R19 ;  /* 0x0000001300117202 */ /* 0x000fce0000000f00 */
.L_x_43:
[----:B------:R-:W-:Y:S05]  /*05e0*/  BSYNC.RECONVERGENT B0 ;  /* 0x0000000000007941 */ /* 0x000fea0003800200 */
.L_x_41:
[----:B------:R-:W-:-:S04]  /*05f0*/  LEA R18, P0, R16, UR16, 0x2 ;  /* 0x0000001010127c11 */ /* 0x000fc8000f8010ff */
[----:B------:R-:W-:-:S05]  /*0600*/  LEA.HI.X R19, R16, UR17, R17, 0x2, P0 ;  /* 0x0000001110137c11 */ /* 0x000fca00080f1411 */
[----:B------:R-:W2:Y:S01]  /*0610*/  LDG.E.STRONG.GPU R18, desc[UR10][R18.64] ;  /* 0x0000000a12127981 */ /* 0x000ea2000c1ef900 */
[-C--:B------:R-:W-:Y:S01]  /*0620*/  IMAD R0, R7, R12.reuse, RZ ;  /* 0x0000000c07007224 */ /* 0x080fe200078e02ff */
[----:B------:R-:W-:Y:S01]  /*0630*/  BSSY.RECONVERGENT B0, `(.L_x_44) ;  /* 0x0000021000007945 */ /* 0x000fe20003800200 */
[----:B------:R-:W-:-:S04]  /*0640*/  IMAD.WIDE.U32 R16, R6, R12, UR6 ;  /* 0x0000000606107e25 */ /* 0x000fc8000f8e000c */
[----:B------:R-:W-:-:S04]  /*0650*/  IMAD R21, R6, R13, R0 ;  /* 0x0000000d06157224 */ /* 0x000fc800078e0200 */
[----:B------:R-:W-:-:S05]  /*0660*/  IMAD.IADD R21, R17, 0x1, R21 ;  /* 0x0000000111157824 */ /* 0x000fca00078e0215 */
[----:B------:R-:W-:-:S04]  /*0670*/  LOP3.LUT R0, R21, UR14, RZ, 0xfc, !PT ;  /* 0x0000000e15007c12 */ /* 0x000fc8000f8efcff */
[----:B------:R-:W-:Y:S01]  /*0680*/  ISETP.NE.U32.AND P0, PT, R0, RZ, PT ;  /* 0x000000ff0000720c */ /* 0x000fe20003f05070 */
[----:B--2---:R-:W-:-:S12]  /*0690*/  FADD R11, R11, R18 ;  /* 0x000000120b0b7221 */ /* 0x004fd80000000000 */
[----:B------:R-:W-:Y:S05]  /*06a0*/  @P0 BRA `(.L_x_45) ;  /* 0x00000000004c0947 */ /* 0x000fea0003800000 */
[----:B------:R-:W0:Y:S01]  /*06b0*/  I2F.U32.RP R2, UR15 ;  /* 0x0000000f00027d06 */ /* 0x000e220008209000 */
[----:B------:R-:W-:-:S07]  /*06c0*/  ISETP.NE.U32.AND P1, PT, RZ, UR15, PT ;  /* 0x0000000fff007c0c */ /* 0x000fce000bf25070 */
[----:B0-----:R-:W0:Y:S02]  /*06d0*/  MUFU.RCP R2, R2 ;  /* 0x0000000200027308 */ /* 0x001e240000001000 */
[----:B0-----:R-:W-:-:S06]  /*06e0*/  IADD3 R18, PT, PT, R2, 0xffffffe, RZ ;  /* 0x0ffffffe02127810 */ /* 0x001fcc0007ffe0ff */
[----:B------:R0:W1:Y:S02]  /*06f0*/  F2I.FTZ.U32.TRUNC.NTZ R19, R18 ;  /* 0x0000001200137305 */ /* 0x000064000021f000 */
[----:B0-----:R-:W-:Y:S02]  /*0700*/  HFMA2 R18, -RZ, RZ, 0, 0 ;  /* 0x00000000ff127431 */ /* 0x001fe400000001ff */
[----:B-1----:R-:W-:-:S04]  /*0710*/  IMAD.MOV R17, RZ, RZ, -R19 ;  /* 0x000000ffff117224 */ /* 0x002fc800078e0a13 */
[----:B------:R-:W-:-:S04]  /*0720*/  IMAD R17, R17, UR15, RZ ;  /* 0x0000000f11117c24 */ /* 0x000fc8000f8e02ff */
[----:B------:R-:W-:-:S06]  /*0730*/  IMAD.HI.U32 R17, R19, R17, R18 ;  /* 0x0000001113117227 */ /* 0x000fcc00078e0012 */
[----:B------:R-:W-:-:S04]  /*0740*/  IMAD.HI.U32 R0, R17, R16, RZ ;  /* 0x0000001011007227 */ /* 0x000fc800078e00ff */
[----:B------:R-:W-:-:S04]  /*0750*/  IMAD.MOV R17, RZ, RZ, -R0 ;  /* 0x000000ffff117224 */ /* 0x000fc800078e0a00 */
[----:B------:R-:W-:Y:S01]  /*0760*/  IMAD R16, R17, UR15, R16 ;  /* 0x0000000f11107c24 */ /* 0x000fe2000f8e0210 */
[----:B------:R-:W-:-:S04]  /*0770*/  MOV R17, RZ ;  /* 0x000000ff00117202 */ /* 0x000fc80000000f00 */
[----:B------:R-:W-:-:S13]  /*0780*/  ISETP.GE.U32.AND P0, PT, R16, UR15, PT ;  /* 0x0000000f10007c0c */ /* 0x000fda000bf06070 */
[----:B------:R-:W-:-:S04]  /*0790*/  @P0 IADD3 R16, PT, PT, R16, -UR15, RZ ;  /* 0x8000000f10100c10 */ /* 0x000fc8000fffe0ff */
[----:B------:R-:W-:-:S13]  /*07a0*/  ISETP.GE.U32.AND P0, PT, R16, UR15, PT ;  /* 0x0000000f10007c0c */ /* 0x000fda000bf06070 */
[----:B------:R-:W-:Y:S01]  /*07b0*/  @P0 VIADD R16, R16, -UR15 ;  /* 0x8000000f10100c36 */ /* 0x000fe20008000000 */
[----:B------:R-:W-:Y:S01]  /*07c0*/  @!P1 LOP3.LUT R16, RZ, UR15, RZ, 0x33, !PT ;  /* 0x0000000fff109c12 */ /* 0x000fe2000f8e33ff */
[----:B------:R-:W-:Y:S06]  /*07d0*/  BRA `(.L_x_46) ;  /* 0x0000000000187947 */ /* 0x000fec0003800000 */
.L_x_45:
[----:B------:R-:W-:Y:S01]  /*07e0*/  IMAD.MOV.U32 R2, RZ, RZ, R16 ;  /* 0x000000ffff027224 */ /* 0x000fe200078e0010 */
[----:B------:R-:W-:Y:S02]  /*07f0*/  MOV R0, R21 ;  /* 0x0000001500007202 */ /* 0x000fe40000000f00 */
[----:B------:R-:W-:-:S07]  /*0800*/  MOV R10, 0x820 ;  /* 0x00000820000a7802 */ /* 0x000fce0000000f00 */
[----:B------:R-:W-:Y:S05]  /*0810*/  CALL.REL.NOINC `($__internal_3_$__cuda_sm20_rem_u64) ;  /* 0x0000000000dc7944 */ /* 0x000fea0003c00000 */
[----:B------:R-:W-:Y:S01]  /*0820*/  IMAD.MOV.U32 R16, RZ, RZ, R0 ;  /* 0x000000ffff107224 */ /* 0x000fe200078e0000 */
[----:B------:R-:W-:-:S07]  /*0830*/  MOV R17, R19 ;  /* 0x0000001300117202 */ /* 0x000fce0000000f00 */
.L_x_46:
[----:B------:R-:W-:Y:S05]  /*0840*/  BSYNC.RECONVERGENT B0 ;  /* 0x0000000000007941 */ /* 0x000fea0003800200 */
.L_x_44:
        /* <DEDUP_REMOVED lines=31> */
.L_x_48:
[----:B------:R-:W-:Y:S01]  /*0a40*/  IMAD.MOV.U32 R2, RZ, RZ, R16 ;  /* 0x000000ffff027224 */ /* 0x000fe200078e0010 */
[----:B------:R-:W-:Y:S02]  /*0a50*/  MOV R0, R21 ;  /* 0x0000001500007202 */ /* 0x000fe40000000f00 */
[----:B------:R-:W-:-:S07]  /*0a60*/  MOV R10, 0xa80 ;  /* 0x00000a80000a7802 */ /* 0x000fce0000000f00 */
[----:B------:R-:W-:Y:S05]  /*0a70*/  CALL.REL.NOINC `($__internal_3_$__cuda_sm20_rem_u64) ;  /* 0x0000000000447944 */ /* 0x000fea0003c00000 */
[----:B------:R-:W-:Y:S01]  /*0a80*/  IMAD.MOV.U32 R16, RZ, RZ, R0 ;  /* 0x000000ffff107224 */ /* 0x000fe200078e0000 */
[----:B------:R-:W-:-:S07]  /*0a90*/  MOV R17, R19 ;  /* 0x0000001300117202 */ /* 0x000fce0000000f00 */
.L_x_49:
[----:B------:R-:W-:Y:S05]  /*0aa0*/  BSYNC.RECONVERGENT B0 ;  /* 0x0000000000007941 */ /* 0x000fea0003800200 */
.L_x_47:
[----:B------:R-:W-:-:S04]  /*0ab0*/  LEA R18, P0, R16, UR16, 0x2 ;  /* 0x0000001010127c11 */ /* 0x000fc8000f8010ff */
[----:B------:R-:W-:-:S05]  /*0ac0*/  LEA.HI.X R19, R16, UR17, R17, 0x2, P0 ;  /* 0x0000001110137c11 */ /* 0x000fca00080f1411 */
[----:B------:R-:W2:Y:S01]  /*0ad0*/  LDG.E.STRONG.GPU R18, desc[UR10][R18.64] ;  /* 0x0000000a12127981 */ /* 0x000ea2000c1ef900 */
[----:B------:R-:W-:Y:S02]  /*0ae0*/  ULEA UR6, UP0, UR12, UR6, 0x2 ;  /* 0x000000060c067291 */ /* 0x000fe4000f8010ff */
[----:B------:R-:W-:Y:S02]  /*0af0*/  UIADD3 UR4, UPT, UPT, UR4, 0x4, URZ ;  /* 0x0000000404047890 */ /* 0x000fe4000fffe0ff */
[----:B------:R-:W-:Y:S02]  /*0b00*/  UIADD3.X UR7, UPT, UPT, UR7, UR5, URZ, UP0, !UPT ;  /* 0x0000000507077290 */ /* 0x000fe400087fe4ff */
[----:B------:R-:W-:Y:S01]  /*0b10*/  UISETP.NE.AND UP0, UPT, UR4, 0x1f4, UPT ;  /* 0x000001f40400788c */ /* 0x000fe2000bf05270 */
[----:B--2---:R-:W-:-:S08]  /*0b20*/  FADD R11, R11, R18 ;  /* 0x000000120b0b7221 */ /* 0x004fd00000000000 */
[----:B------:R-:W-:Y:S05]  /*0b30*/  BRA.U UP0, `(.L_x_50) ;  /* 0xfffffff500987547 */ /* 0x000fea000b83ffff */
[----:B------:R-:W-:-:S13]  /*0b40*/  ISETP.NE.AND P0, PT, R8, RZ, PT ;  /* 0x000000ff0800720c */ /* 0x000fda0003f05270 */
[----:B------:R-:W-:Y:S05]  /*0b50*/  @P0 EXIT ;  /* 0x000000000000094d */ /* 0x000fea0003800000 */
[----:B------:R-:W0:Y:S02]  /*0b60*/  LDC.64 R2, c[0x0][0x398] ;  /* 0x0000e600ff027b82 */ /* 0x000e240000000a00 */
[----:B0-----:R-:W-:Y:S01]  /*0b70*/  STG.E desc[UR10][R2.64], R11 ;  /* 0x0000000b02007986 */ /* 0x001fe2000c10190a */
[----:B------:R-:W-:Y:S05]  /*0b80*/  EXIT ;  /* 0x000000000000794d */ /* 0x000fea0003800000 */
        .weak           $__internal_3_$__cuda_sm20_rem_u64
        .type           $__internal_3_$__cuda_sm20_rem_u64,@function
        .size           $__internal_3_$__cuda_sm20_rem_u64,(.L_x_111 - $__internal_3_$__cuda_sm20_rem_u64)
$__internal_3_$__cuda_sm20_rem_u64:
        /* <DEDUP_REMOVED lines=8> */
[----:B------:R-:W-:-:S03]  /*0c10*/  IMAD.HI.U32 R18, R16, R21, RZ ;  /* 0x0000001510127227 */ /* 0x000fc600078e00ff */
[----:B------:R-:W-:Y:S01]  /*0c20*/  IADD3.X R23, PT, PT, RZ, ~R19, RZ, P0, !PT ;  /* 0x80000013ff177210 */ /* 0x000fe200007fe4ff */
[----:B------:R-:W-:-:S04]  /*0c30*/  IMAD.MOV.U32 R19, RZ, RZ, R16 ;  /* 0x000000ffff137224 */ /* 0x000fc800078e0010 */
[----:B------:R-:W-:-:S04]  /*0c40*/  IMAD.WIDE.U32 R18, P0, R16, R23, R18 ;  /* 0x0000001710127225 */ /* 0x000fc80007800012 */
[C---:B------:R-:W-:Y:S02]  /*0c50*/  IMAD R25, R17.reuse, R23, RZ ;  /* 0x0000001711197224 */ /* 0x040fe400078e02ff */
[----:B------:R-:W-:-:S04]  /*0c60*/  IMAD.HI.U32 R18, P1, R17, R21, R18 ;  /* 0x0000001511127227 */ /* 0x000fc80007820012 */
[----:B------:R-:W-:Y:S01]  /*0c70*/  IMAD.HI.U32 R21, R17, R23, RZ ;  /* 0x0000001711157227 */ /* 0x000fe200078e00ff */
[----:B------:R-:W-:-:S04]  /*0c80*/  IADD3 R19, P2, PT, R25, R18, RZ ;  /* 0x0000001219137210 */ /* 0x000fc80007f5e0ff */
[----:B------:R-:W-:Y:S01]  /*0c90*/  IADD3.X R21, PT, PT, R21, R17, RZ, P0, !PT ;  /* 0x0000001115157210 */ /* 0x000fe200007fe4ff */
[----:B------:R-:W-:-:S03]  /*0ca0*/  IMAD.WIDE.U32 R16, R19, UR8, RZ ;  /* 0x0000000813107c25 */ /* 0x000fc6000f8e00ff */
[----:B------:R-:W-:Y:S01]  /*0cb0*/  IADD3.X R21, PT, PT, RZ, RZ, R21, P2, P1 ;  /* 0x000000ffff157210 */ /* 0x000fe200017e2415 */
        /* <DEDUP_REMOVED lines=18> */
[----:B------:R-:W-:-:S04]  /*0de0*/  IADD3 R19, P1, PT, R19, R16, RZ ;  /* 0x0000001013137210 */ /* 0x000fc80007f3e0ff */
[----:B------:R-:W-:Y:S01]  /*0df0*/  IADD3.X R18, PT, PT, R18, RZ, RZ, P0, !PT ;  /* 0x000000ff12127210 */ /* 0x000fe200007fe4ff */
[----:B------:R-:W-:-:S04]  /*0e00*/  IMAD.WIDE.U32 R16, R19, UR8, RZ ;  /* 0x0000000813107c25 */ /* 0x000fc8000f8e00ff */
[----:B------:R-:W-:Y:S01]  /*0e10*/  IMAD.X R18, RZ, RZ, R18, P1 ;  /* 0x000000ffff127224 */ /* 0x000fe200008e0612 */
[----:B------:R-:W-:Y:S01]  /*0e20*/  IADD3 R16, P1, PT, -R16, R2, RZ ;  /* 0x0000000210107210 */ /* 0x000fe20007f3e1ff */
[----:B------:R-:W-:-:S03]  /*0e30*/  IMAD R19, R19, UR9, R17 ;  /* 0x0000000913137c24 */ /* 0x000fc6000f8e0211 */
[----:B------:R-:W-:Y:S01]  /*0e40*/  ISETP.GE.U32.AND P0, PT, R16, UR8, PT ;  /* 0x0000000810007c0c */ /* 0x000fe2000bf06070 */
[----:B------:R-:W-:-:S05]  /*0e50*/  IMAD R19, R18, UR8, R19 ;  /* 0x0000000812137c24 */ /* 0x000fca000f8e0213 */
[----:B------:R-:W-:Y:S02]  /*0e60*/  IADD3.X R19, PT, PT, ~R19, R0, RZ, P1, !PT ;  /* 0x0000000013137210 */ /* 0x000fe40000ffe5ff */
[----:B------:R-:W-:Y:S02]  /*0e70*/  IADD3 R17, P1, PT, R16, -UR8, RZ ;  /* 0x8000000810117c10 */ /* 0x000fe4000ff3e0ff */
[C---:B------:R-:W-:Y:S02]  /*0e80*/  ISETP.GE.U32.AND.EX P0, PT, R19.reuse, UR9, PT, P0 ;  /* 0x0000000913007c0c */ /* 0x040fe4000bf06100 */
[----:B------:R-:W-:Y:S02]  /*0e90*/  IADD3.X R2, PT, PT, R19, ~UR9, RZ, P1, !PT ;  /* 0x8000000913027c10 */ /* 0x000fe40008ffe4ff */
[----:B------:R-:W-:Y:S01]  /*0ea0*/  SEL R17, R17, R16, P0 ;  /* 0x0000001011117207 */ /* 0x000fe20000000000 */
[----:B------:R-:W-:Y:S01]  /*0eb0*/  IMAD.MOV.U32 R16, RZ, RZ, R10 ;  /* 0x000000ffff107224 */ /* 0x000fe200078e000a */
[----:B------:R-:W-:-:S02]  /*0ec0*/  SEL R2, R2, R19, P0 ;  /* 0x0000001302027207 */ /* 0x000fc40000000000 */
[C---:B------:R-:W-:Y:S02]  /*0ed0*/  ISETP.GE.U32.AND P0, PT, R17.reuse, UR8, PT ;  /* 0x0000000811007c0c */ /* 0x040fe4000bf06070 */
[----:B------:R-:W-:Y:S02]  /*0ee0*/  IADD3 R0, P2, PT, R17, -UR8, RZ ;  /* 0x8000000811007c10 */ /* 0x000fe4000ff5e0ff */
[----:B------:R-:W-:Y:S02]  /*0ef0*/  ISETP.GE.U32.AND.EX P0, PT, R2, UR9, PT, P0 ;  /* 0x0000000902007c0c */ /* 0x000fe4000bf06100 */
[----:B------:R-:W-:Y:S02]  /*0f00*/  ISETP.NE.U32.AND P1, PT, RZ, UR8, PT ;  /* 0x00000008ff007c0c */ /* 0x000fe4000bf25070 */
[----:B------:R-:W-:Y:S01]  /*0f10*/  SEL R0, R0, R17, P0 ;  /* 0x0000001100007207 */ /* 0x000fe20000000000 */
[----:B------:R-:W-:Y:S01]  /*0f20*/  HFMA2 R17, -RZ, RZ, 0, 0 ;  /* 0x00000000ff117431 */ /* 0x000fe200000001ff */
[----:B------:R-:W-:-:S02]  /*0f30*/  IADD3.X R19, PT, PT, R2, ~UR9, RZ, P2, !PT ;  /* 0x8000000902137c10 */ /* 0x000fc400097fe4ff */
[----:B------:R-:W-:Y:S02]  /*0f40*/  ISETP.NE.AND.EX P1, PT, RZ, UR9, PT, P1 ;  /* 0x00000009ff007c0c */ /* 0x000fe4000bf25310 */
[----:B------:R-:W-:Y:S02]  /*0f50*/  SEL R19, R19, R2, P0 ;  /* 0x0000000213137207 */ /* 0x000fe40000000000 */
[----:B------:R-:W-:Y:S02]  /*0f60*/  SEL R0, R0, 0xffffffff, P1 ;  /* 0xffffffff00007807 */ /* 0x000fe40000800000 */
[----:B------:R-:W-:Y:S01]  /*0f70*/  SEL R19, R19, 0xffffffff, P1 ;  /* 0xffffffff13137807 */ /* 0x000fe20000800000 */
[----:B------:R-:W-:Y:S06]  /*0f80*/  RET.REL.NODEC R16 `(_Z14strided_accessPfmmS_) ;  /* 0xfffffff0101c7950 */ /* 0x000fec0003c3ffff */
.L_x_51:
        /* <DEDUP_REMOVED lines=15> */
.L_x_111:


//--------------------- .text._Z16coalesced_accessPfmS_ --------------------------
	.section	.text._Z16coalesced_accessPfmS_,"ax",@progbits
	.align	128
        .global         _Z16coalesced_accessPfmS_
        .type           _Z16coalesced_accessPfmS_,@function
        .size           _Z16coalesced_accessPfmS_,(.L_x_112 - _Z16coalesced_accessPfmS_)
        .other          _Z16coalesced_accessPfmS_,@"STO_CUDA_ENTRY STV_DEFAULT"
_Z16coalesced_accessPfmS_:
.text._Z16coalesced_accessPfmS_:
[----:B------:R-:W-:Y:S01]  /*0000*/  LDC R1, c[0x0][0x37c] ;  /* 0x0000df00ff017b82 */ /* 0x000fe20000000800 */
[----:B------:R-:W0:Y:S07]  /*0010*/  S2R R8, SR_TID.X ;  /* 0x0000000000087919 */ /* 0x000e2e0000002100 */
[----:B------:R-:W1:Y:S01]  /*0020*/  S2UR UR7, SR_CTAID.X ;  /* 0x00000000000779c3 */ /* 0x000e620000002500 */
[----:B------:R-:W-:Y:S01]  /*0030*/  IMAD.MOV.U32 R14, RZ, RZ, RZ ;  /* 0x000000ffff0e7224 */ /* 0x000fe200078e00ff */
[----:B------:R-:W2:Y:S01]  /*0040*/  LDCU.64 UR8, c[0x0][0x358] ;  /* 0x00006b00ff0877ac */ /* 0x000ea20008000a00 */
[----:B------:R-:W3:Y:S05]  /*0050*/  LDCU UR11, c[0x0][0x38c] ;  /* 0x00007180ff0b77ac */ /* 0x000eea0008000800 */
[----:B------:R-:W0:Y:S01]  /*0060*/  LDC R9, c[0x0][0x360] ;  /* 0x0000d800ff097b82 */ /* 0x000e220000000800 */
[----:B------:R-:W1:Y:S01]  /*0070*/  LDCU UR10, c[0x0][0x370] ;  /* 0x00006e00ff0a77ac */ /* 0x000e620008000800 */
[----:B------:R-:W4:Y:S01]  /*0080*/  LDCU UR12, c[0x0][0x388] ;  /* 0x00007100ff0c77ac */ /* 0x000f220008000800 */
[----:B------:R-:W0:Y:S01]  /*0090*/  LDCU.64 UR14, c[0x0][0x380] ;  /* 0x00007000ff0e77ac */ /* 0x000e220008000a00 */
[----:B-1----:R-:W-:-:S02]  /*00a0*/  UIADD3 UR4, UPT, UPT, UR7, UR10, URZ ;  /* 0x0000000a07047290 */ /* 0x002fc4000fffe0ff */
[----:B------:R-:W-:Y:S02]  /*00b0*/  ULEA UR5, UR10, UR7, 0x1 ;  /* 0x000000070a057291 */ /* 0x000fe4000f8e08ff */
[----:B------:R-:W-:Y:S02]  /*00c0*/  UIMAD UR6, UR10, 0x3, UR7 ;  /* 0x000000030a0678a4 */ /* 0x000fe4000f8e0207 */
[C-C-:B0-----:R-:W-:Y:S02]  /*00d0*/  IMAD R0, R9.reuse, UR7, R8.reuse ;  /* 0x0000000709007c24 */ /* 0x141fe4000f8e0208 */
[C-C-:B------:R-:W-:Y:S01]  /*00e0*/  IMAD R6, R9.reuse, UR4, R8.reuse ;  /* 0x0000000409067c24 */ /* 0x140fe2000f8e0208 */
[----:B------:R-:W-:Y:S01]  /*00f0*/  UMOV UR4, URZ ;  /* 0x000000ff00047c82 */ /* 0x000fe20008000000 */
[C-C-:B------:R-:W-:Y:S02]  /*0100*/  IMAD R7, R9.reuse, UR5, R8.reuse ;  /* 0x0000000509077c24 */ /* 0x140fe4000f8e0208 */
[----:B------:R-:W-:-:S02]  /*0110*/  IMAD R8, R9, UR6, R8 ;  /* 0x0000000609087c24 */ /* 0x000fc4000f8e0208 */
[----:B------:R-:W-:Y:S02]  /*0120*/  IMAD R9, R9, UR10, RZ ;  /* 0x0000000a09097c24 */ /* 0x000fe4000f8e02ff */
[----:B--234-:R-:W-:-:S07]  /*0130*/  IMAD.MOV.U32 R10, RZ, RZ, R0 ;  /* 0x000000ffff0a7224 */ /* 0x01cfce00078e0000 */
.L_x_64:
[----:B------:R-:W-:Y:S01]  /*0140*/  SHF.R.S32.HI R13, RZ, 0x1f, R10 ;  /* 0x0000001fff0d7819 */ /* 0x000fe2000001140a */
[----:B------:R-:W0:Y:S01]  /*0150*/  LDCU.64 UR6, c[0x0][0x388] ;  /* 0x00007100ff0677ac */ /* 0x000e220008000a00 */
[----:B------:R-:W-:Y:S02]  /*0160*/  BSSY.RECONVERGENT B0, `(.L_x_52) ;  /* 0x000001b000007945 */ /* 0x000fe40003800200 */
        /* <DEDUP_REMOVED lines=23> */
.L_x_53:
[----:B------:R-:W-:Y:S01]  /*02e0*/  IMAD.MOV.U32 R11, RZ, RZ, R10 ;  /* 0x000000ffff0b7224 */ /* 0x000fe200078e000a */
[----:B------:R-:W-:-:S07]  /*02f0*/  MOV R12, 0x310 ;  /* 0x00000310000c7802 */ /* 0x000fce0000000f00 */
[----:B------:R-:W-:Y:S05]  /*0300*/  CALL.REL.NOINC `($__internal_4_$__cuda_sm20_rem_u64) ;  /* 0x0000000400c47944 */ /* 0x000fea0003c00000 */
.L_x_54:
[----:B------:R-:W-:Y:S05]  /*0310*/  BSYNC.RECONVERGENT B0 ;  /* 0x0000000000007941 */ /* 0x000fea0003800200 */
.L_x_52:
[----:B------:R-:W-:-:S04]  /*0320*/  LEA R4, P0, R2, UR14, 0x2 ;  /* 0x0000000e02047c11 */ /* 0x000fc8000f8010ff */
[----:B------:R-:W-:-:S06]  /*0330*/  LEA.HI.X R5, R2, UR15, R3, 0x2, P0 ;  /* 0x0000000f02057c11 */ /* 0x000fcc00080f1403 */
[----:B------:R-:W2:Y:S01]  /*0340*/  LDG.E.STRONG.GPU R5, desc[UR8][R4.64] ;  /* 0x0000000804057981 */ /* 0x000ea2000c1ef900 */
[----:B------:R-:W-:Y:S01]  /*0350*/  SHF.R.S32.HI R13, RZ, 0x1f, R6 ;  /* 0x0000001fff0d7819 */ /* 0x000fe20000011406 */
[----:B------:R-:W-:Y:S03]  /*0360*/  BSSY.RECONVERGENT B0, `(.L_x_55) ;  /* 0x000001b000007945 */ /* 0x000fe60003800200 */
[----:B------:R-:W-:-:S04]  /*0370*/  LOP3.LUT R2, R13, UR11, RZ, 0xfc, !PT ;  /* 0x0000000b0d027c12 */ /* 0x000fc8000f8efcff */
        /* <DEDUP_REMOVED lines=22> */
.L_x_56:
[----:B------:R-:W-:Y:S01]  /*04e0*/  IMAD.MOV.U32 R11, RZ, RZ, R6 ;  /* 0x000000ffff0b7224 */ /* 0x000fe200078e0006 */
[----:B------:R-:W-:-:S07]  /*04f0*/  MOV R12, 0x510 ;  /* 0x00000510000c7802 */ /* 0x000fce0000000f00 */
[----:B------:R-:W-:Y:S05]  /*0500*/  CALL.REL.NOINC `($__internal_4_$__cuda_sm20_rem_u64) ;  /* 0x0000000400447944 */ /* 0x000fea0003c00000 */
.L_x_57:
[----:B------:R-:W-:Y:S05]  /*0510*/  BSYNC.RECONVERGENT B0 ;  /* 0x0000000000007941 */ /* 0x000fea0003800200 */
.L_x_55:
        /* <DEDUP_REMOVED lines=13> */
[----:B0-----:R-:W-:-:S06]  /*05f0*/  VIADD R3, R4, 0xffffffe ;  /* 0x0ffffffe04037836 */ /* 0x001fcc0000000000 */
[----:B------:R-:W0:Y:S02]  /*0600*/  F2I.FTZ.U32.TRUNC.NTZ R3, R3 ;  /* 0x0000000300037305 */ /* 0x000e24000021f000 */
[----:B0-----:R-:W-:-:S05]  /*0610*/  IADD3 R5, PT, PT, RZ, -R3, RZ ;  /* 0x80000003ff057210 */ /* 0x001fca0007ffe0ff */
[----:B------:R-:W-:-:S04]  /*0620*/  IMAD R5, R5, UR12, RZ ;  /* 0x0000000c05057c24 */ /* 0x000fc8000f8e02ff */
[----:B------:R-:W-:-:S04]  /*0630*/  IMAD.HI.U32 R2, R3, R5, R2 ;  /* 0x0000000503027227 */ /* 0x000fc800078e0002 */
[----:B------:R-:W-:Y:S02]  /*0640*/  IMAD.MOV.U32 R3, RZ, RZ, RZ ;  /* 0x000000ffff037224 */ /* 0x000fe400078e00ff */
[----:B------:R-:W-:-:S04]  /*0650*/  IMAD.HI.U32 R2, R2, R7, RZ ;  /* 0x0000000702027227 */ /* 0x000fc800078e00ff */
[----:B------:R-:W-:-:S04]  /*0660*/  IMAD.MOV R2, RZ, RZ, -R2 ;  /* 0x000000ffff027224 */ /* 0x000fc800078e0a02 */
[----:B------:R-:W-:-:S05]  /*0670*/  IMAD R2, R2, UR12, R7 ;  /* 0x0000000c02027c24 */ /* 0x000fca000f8e0207 */
[----:B------:R-:W-:-:S13]  /*0680*/  ISETP.GE.U32.AND P0, PT, R2, UR12, PT ;  /* 0x0000000c02007c0c */ /* 0x000fda000bf06070 */
[----:B------:R-:W-:-:S04]  /*0690*/  @P0 IADD3 R2, PT, PT, R2, -UR12, RZ ;  /* 0x8000000c02020c10 */ /* 0x000fc8000fffe0ff */
[----:B------:R-:W-:-:S13]  /*06a0*/  ISETP.GE.U32.AND P0, PT, R2, UR12, PT ;  /* 0x0000000c02007c0c */ /* 0x000fda000bf06070 */
[----:B------:R-:W-:Y:S01]  /*06b0*/  @P0 VIADD R2, R2, -UR12 ;  /* 0x8000000c02020c36 */ /* 0x000fe20008000000 */
[----:B------:R-:W-:Y:S01]  /*06c0*/  @!P1 LOP3.LUT R2, RZ, UR12, RZ, 0x33, !PT ;  /* 0x0000000cff029c12 */ /* 0x000fe2000f8e33ff */
[----:B------:R-:W-:Y:S06]  /*06d0*/  BRA `(.L_x_60) ;  /* 0x00000000000c7947 */ /* 0x000fec0003800000 */
.L_x_59:
[----:B------:R-:W-:Y:S02]  /*06e0*/  MOV R11, R7 ;  /* 0x00000007000b7202 */ /* 0x000fe40000000f00 */
[----:B------:R-:W-:-:S07]  /*06f0*/  MOV R12, 0x710 ;  /* 0x00000710000c7802 */ /* 0x000fce0000000f00 */
[----:B------:R-:W-:Y:S05]  /*0700*/  CALL.REL.NOINC `($__internal_4_$__cuda_sm20_rem_u64) ;  /* 0x0000000000c47944 */ /* 0x000fea0003c00000 */
.L_x_60:
[----:B------:R-:W-:Y:S05]  /*0710*/  BSYNC.RECONVERGENT B0 ;  /* 0x0000000000007941 */ /* 0x000fea0003800200 */
.L_x_58:
        /* <DEDUP_REMOVED lines=26> */
[----:B------:R-:W-:Y:S01]  /*08c0*/  @!P1 LOP3.LUT R2, RZ, UR12, RZ, 0x33, !PT ;  /* 0x0000000cff029c12 */ /* 0x000fe2000f8e33ff */
[----:B------:R-:W-:Y:S06]  /*08d0*/  BRA `(.L_x_63) ;  /* 0x00000000000c7947 */ /* 0x000fec0003800000 */
.L_x_62:
[----:B------:R-:W-:Y:S01]  /*08e0*/  IMAD.MOV.U32 R11, RZ, RZ, R8 ;  /* 0x000000ffff0b7224 */ /* 0x000fe200078e0008 */
[----:B------:R-:W-:-:S07]  /*08f0*/  MOV R12, 0x910 ;  /* 0x00000910000c7802 */ /* 0x000fce0000000f00 */
[----:B------:R-:W-:Y:S05]  /*0900*/  CALL.REL.NOINC `($__internal_4_$__cuda_sm20_rem_u64) ;  /* 0x0000000000447944 */ /* 0x000fea0003c00000 */
.L_x_63:
[----:B------:R-:W-:Y:S05]  /*0910*/  BSYNC.RECONVERGENT B0 ;  /* 0x0000000000007941 */ /* 0x000fea0003800200 */
.L_x_61:
[----:B------:R-:W-:-:S04]  /*0920*/  LEA R4, P0, R2, UR14, 0x2 ;  /* 0x0000000e02047c11 */ /* 0x000fc8000f8010ff */
[----:B------:R-:W-:-:S06]  /*0930*/  LEA.HI.X R5, R2, UR15, R3, 0x2, P0 ;  /* 0x0000000f02057c11 */ /* 0x000fcc00080f1403 */
[----:B------:R-:W2:Y:S01]  /*0940*/  LDG.E.STRONG.GPU R5, desc[UR8][R4.64] ;  /* 0x0000000804057981 */ /* 0x000ea2000c1ef900 */
[----:B------:R-:W-:Y:S01]  /*0950*/  UIADD3 UR4, UPT, UPT, UR4, 0x4, URZ ;  /* 0x0000000404047890 */ /* 0x000fe2000fffe0ff */
[C---:B------:R-:W-:Y:S01]  /*0960*/  LEA R6, R9.reuse, R6, 0x2 ;  /* 0x0000000609067211 */ /* 0x040fe200078e10ff */
[C---:B------:R-:W-:Y:S01]  /*0970*/  IMAD R7, R9.reuse, 0x4, R7 ;  /* 0x0000000409077824 */ /* 0x040fe200078e0207 */
[C---:B------:R-:W-:Y:S01]  /*0980*/  LEA R10, R9.reuse, R10, 0x2 ;  /* 0x0000000a090a7211 */ /* 0x040fe200078e10ff */
[----:B------:R-:W-:Y:S01]  /*0990*/  UISETP.NE.AND UP0, UPT, UR4, 0x1f4, UPT ;  /* 0x000001f40400788c */ /* 0x000fe2000bf05270 */
[----:B------:R-:W-:Y:S02]  /*09a0*/  IMAD R8, R9, 0x4, R8 ;  /* 0x0000000409087824 */ /* 0x000fe400078e0208 */
[----:B--2---:R-:W-:-:S06]  /*09b0*/  FADD R14, R14, R5 ;  /* 0x000000050e0e7221 */ /* 0x004fcc0000000000 */
[----:B------:R-:W-:Y:S05]  /*09c0*/  BRA.U UP0, `(.L_x_64) ;  /* 0xfffffff500dc7547 */ /* 0x000fea000b83ffff */
[----:B------:R-:W-:-:S13]  /*09d0*/  ISETP.NE.AND P0, PT, R0, RZ, PT ;  /* 0x000000ff0000720c */ /* 0x000fda0003f05270 */
[----:B------:R-:W-:Y:S05]  /*09e0*/  @P0 EXIT ;  /* 0x000000000000094d */ /* 0x000fea0003800000 */
[----:B------:R-:W0:Y:S02]  /*09f0*/  LDC.64 R2, c[0x0][0x390] ;  /* 0x0000e400ff027b82 */ /* 0x000e240000000a00 */
[----:B0-----:R-:W-:Y:S01]  /*0a00*/  STG.E desc[UR8][R2.64], R14 ;  /* 0x0000000e02007986 */ /* 0x001fe2000c101908 */
[----:B------:R-:W-:Y:S05]  /*0a10*/  EXIT ;  /* 0x000000000000794d */ /* 0x000fea0003800000 */
        .weak           $__internal_4_$__cuda_sm20_rem_u64
        .type           $__internal_4_$__cuda_sm20_rem_u64,@function
        .size           $__internal_4_$__cuda_sm20_rem_u64,(.L_x_112 - $__internal_4_$__cuda_sm20_rem_u64)
$__internal_4_$__cuda_sm20_rem_u64:
        /* <DEDUP_REMOVED lines=33> */
[----:B------:R-:W-:-:S04]  /*0c30*/  IMAD.WIDE.U32 R2, R4, R13, R2 ;  /* 0x0000000d04027225 */ /* 0x000fc800078e0002 */
[C---:B------:R-:W-:Y:S02]  /*0c40*/  IMAD R5, R16.reuse, R13, RZ ;  /* 0x0000000d10057224 */ /* 0x040fe400078e02ff */
[----:B------:R-:W-:-:S04]  /*0c50*/  IMAD.HI.U32 R2, P0, R16, R11, R2 ;  /* 0x0000000b10027227 */ /* 0x000fc80007800002 */
[----:B------:R-:W-:Y:S01]  /*0c60*/  IMAD.HI.U32 R4, R16, R13, RZ ;  /* 0x0000000d10047227 */ /* 0x000fe200078e00ff */
[----:B------:R-:W-:-:S03]  /*0c70*/  IADD3 R5, P1, PT, R5, R2, RZ ;  /* 0x0000000205057210 */ /* 0x000fc60007f3e0ff */
        /* <DEDUP_REMOVED lines=18> */
[----:B------:R-:W-:Y:S02]  /*0da0*/  MOV R13, 0x0 ;  /* 0x00000000000d7802 */ /* 0x000fe40000000f00 */
[----:B------:R-:W-:Y:S02]  /*0db0*/  ISETP.NE.AND.EX P1, PT, RZ, UR7, PT, P1 ;  /* 0x00000007ff007c0c */ /* 0x000fe4000bf25310 */
[----:B------:R-:W-:-:S02]  /*0dc0*/  SEL R2, R2, R5, P0 ;  /* 0x0000000502027207 */ /* 0x000fc40000000000 */
[----:B------:R-:W-:Y:S02]  /*0dd0*/  SEL R3, R3, R4, P0 ;  /* 0x0000000403037207 */ /* 0x000fe40000000000 */
[----:B------:R-:W-:Y:S02]  /*0de0*/  SEL R2, R2, 0xffffffff, P1 ;  /* 0xffffffff02027807 */ /* 0x000fe40000800000 */
[----:B------:R-:W-:Y:S01]  /*0df0*/  SEL R3, R3, 0xffffffff, P1 ;  /* 0xffffffff03037807 */ /* 0x000fe20000800000 */
[----:B------:R-:W-:Y:S06]  /*0e00*/  RET.REL.NODEC R12 `(_Z16coalesced_accessPfmS_) ;  /* 0xfffffff00c7c7950 */ /* 0x000fec0003c3ffff */
.L_x_65:
        /* <DEDUP_REMOVED lines=15> */
.L_x_112:


//--------------------- .text._Z28alternating_partition_accessPfmmS_ --------------------------
	.section	.text._Z28alternating_partition_accessPfmmS_,"ax",@progbits
	.align	128
        .global         _Z28alternating_partition_accessPfmmS_
        .type           _Z28alternating_partition_accessPfmmS_,@function
        .size           _Z28alternating_partition_accessPfmmS_,(.L_x_113 - _Z28alternating_partition_accessPfmmS_)
        .other          _Z28alternating_partition_accessPfmmS_,@"STO_CUDA_ENTRY STV_DEFAULT"
_Z28alternating_partition_accessPfmmS_:
.text._Z28alternating_partition_accessPfmmS_:
[----:B------:R-:W-:Y:S01]  /*0000*/  LDC R1, c[0x0][0x37c] ;  /* 0x0000df00ff017b82 */ /* 0x000fe20000000800 */
[----:B------:R-:W0:Y:S07]  /*0010*/  S2R R3, SR_TID.X ;  /* 0x0000000000037919 */ /* 0x000e2e0000002100 */
[----:B------:R-:W0:Y:S01]  /*0020*/  S2UR UR6, SR_CTAID.X ;  /* 0x00000000000679c3 */ /* 0x000e220000002500 */
[----:B------:R-:W1:Y:S01]  /*0030*/  LDCU.64 UR4, c[0x0][0x390] ;  /* 0x00007200ff0477ac */ /* 0x000e620008000a00 */
[----:B------:R-:W2:Y:S06]  /*0040*/  LDCU.64 UR10, c[0x0][0x358] ;  /* 0x00006b00ff0a77ac */ /* 0x000eac0008000a00 */
[----:B------:R-:W0:Y:S01]  /*0050*/  LDC R0, c[0x0][0x360] ;  /* 0x0000d800ff007b82 */ /* 0x000e220000000800 */
[----:B------:R-:W3:Y:S01]  /*0060*/  LDCU UR9, c[0x0][0x38c] ;  /* 0x00007180ff0977ac */ /* 0x000ee20008000800 */
[----:B------:R-:W4:Y:S01]  /*0070*/  LDCU UR12, c[0x0][0x388] ;  /* 0x00007100ff0c77ac */ /* 0x000f220008000800 */
[----:B------:R-:W0:Y:S01]  /*0080*/  LDCU.64 UR14, c[0x0][0x380] ;  /* 0x00007000ff0e77ac */ /* 0x000e220008000a00 */
[----:B-1----:R-:W-:-:S02]  /*0090*/  USHF.L.U64.HI UR8, UR4, 0x2, UR5 ;  /* 0x0000000204087899 */ /* 0x002fc40008010205 */
[----:B------:R-:W-:-:S03]  /*00a0*/  USHF.L.U32 UR5, UR4, 0x2, URZ ;  /* 0x0000000204057899 */ /* 0x000fc600080006ff */
[----:B------:R-:W-:Y:S01]  /*00b0*/  UMOV UR4, URZ ;  /* 0x000000ff00047c82 */ /* 0x000fe20008000000 */
[----:B0-----:R-:W-:Y:S02]  /*00c0*/  IMAD R0, R0, UR6, R3 ;  /* 0x0000000600007c24 */ /* 0x001fe4000f8e0203 */
[----:B------:R-:W-:Y:S02]  /*00d0*/  IMAD.MOV.U32 R3, RZ, RZ, RZ ;  /* 0x000000ffff037224 */ /* 0x000fe400078e00ff */
[----:B------:R-:W-:-:S05]  /*00e0*/  IMAD.SHL.U32 R2, R0, 0x20, RZ ;  /* 0x0000002000027824 */ /* 0x000fca00078e00ff */
[----:B--234-:R-:W-:-:S07]  /*00f0*/  IADD3 R4, PT, PT, R2, 0x1, RZ ;  /* 0x0000000102047810 */ /* 0x01cfce0007ffe0ff */
.L_x_72:
[----:B------:R-:W-:Y:S01]  /*0100*/  SHF.R.S32.HI R7, RZ, 0x1f, R2 ;  /* 0x0000001fff077819 */ /* 0x000fe20000011402 */
[----:B------:R-:W0:Y:S01]  /*0110*/  LDCU.64 UR6, c[0x0][0x388] ;  /* 0x00007100ff0677ac */ /* 0x000e220008000a00 */
[----:B------:R-:W-:Y:S02]  /*0120*/  BSSY.RECONVERGENT B0, `(.L_x_66) ;  /* 0x000001c000007945 */ /* 0x000fe40003800200 */
[----:B------:R-:W-:-:S04]  /*0130*/  LOP3.LUT R5, R7, UR9, RZ, 0xfc, !PT ;  /* 0x0000000907057c12 */ /* 0x000fc8000f8efcff */
[----:B------:R-:W-:Y:S02]  /*0140*/  ISETP.NE.U32.AND P0, PT, R5, RZ, PT ;  /* 0x000000ff0500720c */ /* 0x000fe40003f05070 */
[----:B------:R-:W-:-:S11]  /*0150*/  SHF.R.S32.HI R5, RZ, 0x1f, R4 ;  /* 0x0000001fff057819 */ /* 0x000fd60000011404 */
[----:B0-----:R-:W-:Y:S05]  /*0160*/  @P0 BRA `(.L_x_67) ;  /* 0x0000000000500947 */ /* 0x001fea0003800000 */
[----:B------:R-:W0:Y:S01]  /*0170*/  I2F.U32.RP R8, UR12 ;  /* 0x0000000c00087d06 */ /* 0x000e220008209000 */
[----:B------:R-:W-:-:S07]  /*0180*/  ISETP.NE.U32.AND P1, PT, RZ, UR12, PT ;  /* 0x0000000cff007c0c */ /* 0x000fce000bf25070 */
[----:B0-----:R-:W0:Y:S02]  /*0190*/  MUFU.RCP R8, R8 ;  /* 0x0000000800087308 */ /* 0x001e240000001000 */
[----:B0-----:R-:W-:-:S06]  /*01a0*/  VIADD R6, R8, 0xffffffe ;  /* 0x0ffffffe08067836 */ /* 0x001fcc0000000000 */
[----:B------:R0:W1:Y:S02]  /*01b0*/  F2I.FTZ.U32.TRUNC.NTZ R7, R6 ;  /* 0x0000000600077305 */ /* 0x000064000021f000 */
[----:B0-----:R-:W-:Y:S02]  /*01c0*/  HFMA2 R6, -RZ, RZ, 0, 0 ;  /* 0x00000000ff067431 */ /* 0x001fe400000001ff */
[----:B-1----:R-:W-:-:S04]  /*01d0*/  IMAD.MOV R9, RZ, RZ, -R7 ;  /* 0x000000ffff097224 */ /* 0x002fc800078e0a07 */
        /* <DEDUP_REMOVED lines=13> */
.L_x_67:
[----:B------:R-:W-:Y:S02]  /*02b0*/  MOV R6, R2 ;  /* 0x0000000200067202 */ /* 0x000fe40000000f00 */
[----:B------:R-:W-:-:S07]  /*02c0*/  MOV R8, 0x2e0 ;  /* 0x000002e000087802 */ /* 0x000fce0000000f00 */
[----:B------:R-:W-:Y:S05]  /*02d0*/  CALL.REL.NOINC `($__internal_5_$__cuda_sm20_rem_u64) ;  /* 0x0000000000dc7944 */ /* 0x000fea0003c00000 */
.L_x_68:
[----:B------:R-:W-:Y:S05]  /*02e0*/  BSYNC.RECONVERGENT B0 ;  /* 0x0000000000007941 */ /* 0x000fea0003800200 */
.L_x_66:
[----:B------:R-:W-:-:S04]  /*02f0*/  LEA R8, P0, R6, UR14, 0x2 ;  /* 0x0000000e06087c11 */ /* 0x000fc8000f8010ff */
[----:B------:R-:W-:Y:S02]  /*0300*/  LEA.HI.X R9, R6, UR15, R7, 0x2, P0 ;  /* 0x0000000f06097c11 */ /* 0x000fe400080f1407 */
[----:B------:R-:W-:-:S03]  /*0310*/  IADD3 R6, P0, PT, R8, UR5, RZ ;  /* 0x0000000508067c10 */ /* 0x000fc6000ff1e0ff */
[----:B------:R-:W2:Y:S01]  /*0320*/  LDG.E.STRONG.GPU R8, desc[UR10][R8.64] ;  /* 0x0000000a08087981 */ /* 0x000ea2000c1ef900 */
[----:B------:R-:W-:-:S05]  /*0330*/  IADD3.X R7, PT, PT, R9, UR8, RZ, P0, !PT ;  /* 0x0000000809077c10 */ /* 0x000fca00087fe4ff */
[----:B------:R-:W3:Y:S01]  /*0340*/  LDG.E.STRONG.GPU R6, desc[UR10][R6.64] ;  /* 0x0000000a06067981 */ /* 0x000ee2000c1ef900 */
[----:B------:R-:W-:-:S04]  /*0350*/  LOP3.LUT R10, R5, UR9, RZ, 0xfc, !PT ;  /* 0x00000009050a7c12 */ /* 0x000fc8000f8efcff */
[----:B------:R-:W-:Y:S01]  /*0360*/  ISETP.NE.U32.AND P0, PT, R10, RZ, PT ;  /* 0x000000ff0a00720c */ /* 0x000fe20003f05070 */
[----:B------:R-:W-:Y:S01]  /*0370*/  BSSY.RECONVERGENT B0, `(.L_x_69) ;  /* 0x000001b000007945 */ /* 0x000fe20003800200 */
[----:B--2---:R-:W-:-:S04]  /*0380*/  FADD R3, R8, R3 ;  /* 0x0000000308037221 */ /* 0x004fc80000000000 */
[----:B---3--:R-:W-:-:S07]  /*0390*/  FADD R3, R3, R6 ;  /* 0x0000000603037221 */ /* 0x008fce0000000000 */
        /* <DEDUP_REMOVED lines=20> */
.L_x_70:
[----:B------:R-:W-:Y:S01]  /*04e0*/  IMAD.MOV.U32 R7, RZ, RZ, R5 ;  /* 0x000000ffff077224 */ /* 0x000fe200078e0005 */
[----:B------:R-:W-:Y:S02]  /*04f0*/  MOV R6, R4 ;  /* 0x0000000400067202 */ /* 0x000fe40000000f00 */
[----:B------:R-:W-:-:S07]  /*0500*/  MOV R8, 0x520 ;  /* 0x0000052000087802 */ /* 0x000fce0000000f00 */
[----:B------:R-:W-:Y:S05]  /*0510*/  CALL.REL.NOINC `($__internal_5_$__cuda_sm20_rem_u64) ;  /* 0x00000000004c7944 */ /* 0x000fea0003c00000 */
.L_x_71:
[----:B------:R-:W-:Y:S05]  /*0520*/  BSYNC.RECONVERGENT B0 ;  /* 0x0000000000007941 */ /* 0x000fea0003800200 */
.L_x_69:
[----:B------:R-:W-:-:S04]  /*0530*/  LEA R8, P0, R6, UR14, 0x2 ;  /* 0x0000000e06087c11 */ /* 0x000fc8000f8010ff */
[----:B------:R-:W-:Y:S02]  /*0540*/  LEA.HI.X R9, R6, UR15, R7, 0x2, P0 ;  /* 0x0000000f06097c11 */ /* 0x000fe400080f1407 */
[----:B------:R-:W-:-:S03]  /*0550*/  IADD3 R6, P0, PT, R8, UR5, RZ ;  /* 0x0000000508067c10 */ /* 0x000fc6000ff1e0ff */
[----:B------:R-:W2:Y:S01]  /*0560*/  LDG.E.STRONG.GPU R8, desc[UR10][R8.64] ;  /* 0x0000000a08087981 */ /* 0x000ea2000c1ef900 */
[----:B------:R-:W-:-:S05]  /*0570*/  IADD3.X R7, PT, PT, R9, UR8, RZ, P0, !PT ;  /* 0x0000000809077c10 */ /* 0x000fca00087fe4ff */
[----:B------:R-:W3:Y:S01]  /*0580*/  LDG.E.STRONG.GPU R6, desc[UR10][R6.64] ;  /* 0x0000000a06067981 */ /* 0x000ee2000c1ef900 */
[----:B------:R-:W-:-:S04]  /*0590*/  UIADD3 UR4, UPT, UPT, UR4, 0x4, URZ ;  /* 0x0000000404047890 */ /* 0x000fc8000fffe0ff */
[----:B------:R-:W-:Y:S01]  /*05a0*/  UISETP.NE.AND UP0, UPT, UR4, 0x1f4, UPT ;  /* 0x000001f40400788c */ /* 0x000fe2000bf05270 */
[----:B------:R-:W-:Y:S02]  /*05b0*/  VIADD R4, R4, 0x2 ;  /* 0x0000000204047836 */ /* 0x000fe40000000000 */
[----:B------:R-:W-:Y:S02]  /*05c0*/  VIADD R2, R2, 0x2 ;  /* 0x0000000202027836 */ /* 0x000fe40000000000 */
[----:B--2---:R-:W-:-:S04]  /*05d0*/  FADD R3, R3, R8 ;  /* 0x0000000803037221 */ /* 0x004fc80000000000 */
[----:B---3--:R-:W-:Y:S01]  /*05e0*/  FADD R3, R3, R6 ;  /* 0x0000000603037221 */ /* 0x008fe20000000000 */
[----:B------:R-:W-:Y:S06]  /*05f0*/  BRA.U UP0, `(.L_x_72) ;  /* 0xfffffff900c07547 */ /* 0x000fec000b83ffff */
[----:B------:R-:W-:-:S13]  /*0600*/  ISETP.NE.AND P0, PT, R0, RZ, PT ;  /* 0x000000ff0000720c */ /* 0x000fda0003f05270 */
[----:B------:R-:W-:Y:S05]  /*0610*/  @P0 EXIT ;  /* 0x000000000000094d */ /* 0x000fea0003800000 */
[----:B------:R-:W0:Y:S02]  /*0620*/  LDC.64 R4, c[0x0][0x398] ;  /* 0x0000e600ff047b82 */ /* 0x000e240000000a00 */
[----:B0-----:R-:W-:Y:S01]  /*0630*/  STG.E desc[UR10][R4.64], R3 ;  /* 0x0000000304007986 */ /* 0x001fe2000c10190a */
[----:B------:R-:W-:Y:S05]  /*0640*/  EXIT ;  /* 0x000000000000794d */ /* 0x000fea0003800000 */
        .weak           $__internal_5_$__cuda_sm20_rem_u64
        .type           $__internal_5_$__cuda_sm20_rem_u64,@function
        .size           $__internal_5_$__cuda_sm20_rem_u64,(.L_x_113 - $__internal_5_$__cuda_sm20_rem_u64)
$__internal_5_$__cuda_sm20_rem_u64:
        /* <DEDUP_REMOVED lines=9> */
[----:B------:R-:W-:Y:S02]  /*06e0*/  IMAD.X R17, RZ, RZ, ~R13, P0 ;  /* 0x000000ffff117224 */ /* 0x000fe400000e0e0d */
[----:B------:R-:W-:Y:S02]  /*06f0*/  IMAD.MOV.U32 R13, RZ, RZ, R10 ;  /* 0x000000ffff0d7224 */ /* 0x000fe400078e000a */
[-C--:B------:R-:W-:Y:S02]  /*0700*/  IMAD R19, R11, R17.reuse, RZ ;  /* 0x000000110b137224 */ /* 0x080fe400078e02ff */
[----:B------:R-:W-:-:S04]  /*0710*/  IMAD.WIDE.U32 R12, P0, R10, R17, R12 ;  /* 0x000000110a0c7225 */ /* 0x000fc8000780000c */
[----:B------:R-:W-:-:S04]  /*0720*/  IMAD.HI.U32 R9, R11, R17, RZ ;  /* 0x000000110b097227 */ /* 0x000fc800078e00ff */
[----:B------:R-:W-:Y:S01]  /*0730*/  IMAD.HI.U32 R12, P1, R11, R15, R12 ;  /* 0x0000000f0b0c7227 */ /* 0x000fe2000782000c */
[----:B------:R-:W-:-:S04]  /*0740*/  IADD3.X R9, PT, PT, R9, R11, RZ, P0, !PT ;  /* 0x0000000b09097210 */ /* 0x000fc800007fe4ff */
        /* <DEDUP_REMOVED lines=37> */
[C---:B------:R-:W-:Y:S02]  /*09a0*/  ISETP.GE.U32.AND.EX P0, PT, R10.reuse, UR7, PT, P0 ;  /* 0x000000070a007c0c */ /* 0x040fe4000bf06100 */
[----:B------:R-:W-:Y:S02]  /*09b0*/  ISETP.NE.U32.AND P1, PT, RZ, UR6, PT ;  /* 0x00000006ff007c0c */ /* 0x000fe4000bf25070 */
[----:B------:R-:W-:Y:S02]  /*09c0*/  IADD3.X R7, PT, PT, R10, ~UR7, RZ, P2, !PT ;  /* 0x800000070a077c10 */ /* 0x000fe400097fe4ff */
[----:B------:R-:W-:Y:S02]  /*09d0*/  SEL R6, R6, R9, P0 ;  /* 0x0000000906067207 */ /* 0x000fe40000000000 */
[----:B------:R-:W-:Y:S02]  /*09e0*/  MOV R9, 0x0 ;  /* 0x0000000000097802 */ /* 0x000fe40000000f00 */
[----:B------:R-:W-:-:S02]  /*09f0*/  ISETP.NE.AND.EX P1, PT, RZ, UR7, PT, P1 ;  /* 0x00000007ff007c0c */ /* 0x000fc4000bf25310 */
[----:B------:R-:W-:Y:S02]  /*0a00*/  SEL R7, R7, R10, P0 ;  /* 0x0000000a07077207 */ /* 0x000fe40000000000 */
[----:B------:R-:W-:Y:S02]  /*0a10*/  SEL R6, R6, 0xffffffff, P1 ;  /* 0xffffffff06067807 */ /* 0x000fe40000800000 */
[----:B------:R-:W-:Y:S01]  /*0a20*/  SEL R7, R7, 0xffffffff, P1 ;  /* 0xffffffff07077807 */ /* 0x000fe20000800000 */
[----:B------:R-:W-:Y:S06]  /*0a30*/  RET.REL.NODEC R8 `(_Z28alternating_partition_accessPfmmS_) ;  /* 0xfffffff408707950 */ /* 0x000fec0003c3ffff */
.L_x_73:
        /* <DEDUP_REMOVED lines=12> */
.L_x_113:


//--------------------- .text._Z21dual_partition_accessPfmS_ --------------------------
	.section	.text._Z21dual_partition_accessPfmS_,"ax",@progbits
	.align	128
        .global         _Z21dual_partition_accessPfmS_
        .type           _Z21dual_partition_accessPfmS_,@function
        .size           _Z21dual_partition_accessPfmS_,(.L_x_114 - _Z21dual_partition_accessPfmS_)
        .other          _Z21dual_partition_accessPfmS_,@"STO_CUDA_ENTRY STV_DEFAULT"
_Z21dual_partition_accessPfmS_:
.text._Z21dual_partition_accessPfmS_:
[----:B------:R-:W-:Y:S01]  /*0000*/  LDC R1, c[0x0][0x37c] ;  /* 0x0000df00ff017b82 */ /* 0x000fe20000000800 */
[----:B------:R-:W0:Y:S07]  /*0010*/  S2R R3, SR_TID.X ;  /* 0x0000000000037919 */ /* 0x000e2e0000002100 */
[----:B------:R-:W0:Y:S01]  /*0020*/  S2UR UR6, SR_CTAID.X ;  /* 0x00000000000679c3 */ /* 0x000e220000002500 */
[----:B------:R-:W1:Y:S01]  /*0030*/  LDCU.64 UR4, c[0x0][0x388] ;  /* 0x00007100ff0477ac */ /* 0x000e620008000a00 */
[----:B------:R-:W2:Y:S06]  /*0040*/  LDCU.64 UR8, c[0x0][0x358] ;  /* 0x00006b00ff0877ac */ /* 0x000eac0008000a00 */
[----:B------:R-:W0:Y:S01]  /*0050*/  LDC R0, c[0x0][0x360] ;  /* 0x0000d800ff007b82 */ /* 0x000e220000000800 */
[----:B------:R-:W3:Y:S01]  /*0060*/  LDCU.64 UR10, c[0x0][0x380] ;  /* 0x00007000ff0a77ac */ /* 0x000ee20008000a00 */
[----:B0-----:R-:W-:Y:S01]  /*0070*/  IMAD R0, R0, UR6, R3 ;  /* 0x0000000600007c24 */ /* 0x001fe2000f8e0203 */
[----:B-1----:R-:W-:Y:S01]  /*0080*/  USHF.L.U64.HI UR6, UR4, 0x1, UR5 ;  /* 0x0000000104067899 */ /* 0x002fe20008010205 */
[----:B------:R-:W-:Y:S01]  /*0090*/  IMAD.MOV.U32 R3, RZ, RZ, RZ ;  /* 0x000000ffff037224 */ /* 0x000fe200078e00ff */
[----:B------:R-:W-:Y:S01]  /*00a0*/  USHF.L.U32 UR5, UR4, 0x1, URZ ;  /* 0x0000000104057899 */ /* 0x000fe200080006ff */
[----:B------:R-:W-:-:S02]  /*00b0*/  IMAD.SHL.U32 R2, R0, 0x20, RZ ;  /* 0x0000002000027824 */ /* 0x000fc400078e00ff */
[----:B------:R-:W-:Y:S02]  /*00c0*/  UMOV UR4, URZ ;  /* 0x000000ff00047c82 */ /* 0x000fe40008000000 */
[C---:B------:R-:W-:Y:S01]  /*00d0*/  VIADD R5, R2.reuse, 0x2 ;  /* 0x0000000202057836 */ /* 0x040fe20000000000 */
[C---:B------:R-:W-:Y:S01]  /*00e0*/  IADD3 R4, PT, PT, R2.reuse, 0x1, RZ ;  /* 0x0000000102047810 */ /* 0x040fe20007ffe0ff */
[----:B--23--:R-:W-:-:S07]  /*00f0*/  VIADD R6, R2, 0x3 ;  /* 0x0000000302067836 */ /* 0x00cfce0000000000 */
.L_x_86:
[----:B------:R-:W-:Y:S01]  /*0100*/  SHF.R.S32.HI R20, RZ, 0x1f, R2 ;  /* 0x0000001fff147819 */ /* 0x000fe20000011402 */
[----:B------:R-:W-:Y:S01]  /*0110*/  BSSY.RECONVERGENT B0, `(.L_x_74) ;  /* 0x0000020000007945 */ /* 0x000fe20003800200 */
[----:B------:R-:W-:Y:S02]  /*0120*/  SHF.R.S32.HI R8, RZ, 0x1f, R5 ;  /* 0x0000001fff087819 */ /* 0x000fe40000011405 */
[----:B------:R-:W-:Y:S02]  /*0130*/  LOP3.LUT R7, R20, UR6, RZ, 0xfc, !PT ;  /* 0x0000000614077c12 */ /* 0x000fe4000f8efcff */
[----:B------:R-:W-:Y:S02]  /*0140*/  SHF.R.S32.HI R9, RZ, 0x1f, R6 ;  /* 0x0000001fff097819 */ /* 0x000fe40000011406 */
[----:B------:R-:W-:Y:S02]  /*0150*/  ISETP.NE.U32.AND P0, PT, R7, RZ, PT ;  /* 0x000000ff0700720c */ /* 0x000fe40003f05070 */
[----:B------:R-:W-:-:S11]  /*0160*/  SHF.R.S32.HI R7, RZ, 0x1f, R4 ;  /* 0x0000001fff077819 */ /* 0x000fd60000011404 */
[----:B------:R-:W-:Y:S05]  /*0170*/  @P0 BRA `(.L_x_75) ;  /* 0x0000000000500947 */ /* 0x000fea0003800000 */
        /* <DEDUP_REMOVED lines=20> */
.L_x_75:
[----:B------:R-:W-:Y:S01]  /*02c0*/  IMAD.MOV.U32 R10, RZ, RZ, R2 ;  /* 0x000000ffff0a7224 */ /* 0x000fe200078e0002 */
[----:B------:R-:W-:Y:S01]  /*02d0*/  MOV R13, UR5 ;  /* 0x00000005000d7c02 */ /* 0x000fe20008000f00 */
[----:B------:R-:W-:Y:S01]  /*02e0*/  IMAD.U32 R11, RZ, RZ, UR6 ;  /* 0x00000006ff0b7e24 */ /* 0x000fe2000f8e00ff */
[----:B------:R-:W-:-:S07]  /*02f0*/  MOV R12, 0x310 ;  /* 0x00000310000c7802 */ /* 0x000fce0000000f00 */
[----:B------:R-:W-:Y:S05]  /*0300*/  CALL.REL.NOINC `($__internal_6_$__cuda_sm20_rem_u64) ;  /* 0x0000000400e47944 */ /* 0x000fea0003c00000 */
.L_x_76:
[----:B------:R-:W-:Y:S05]  /*0310*/  BSYNC.RECONVERGENT B0 ;  /* 0x0000000000007941 */ /* 0x000fea0003800200 */
.L_x_74:
        /* <DEDUP_REMOVED lines=27> */
.L_x_78:
[----:B------:R-:W-:Y:S01]  /*04d0*/  MOV R20, R7 ;  /* 0x0000000700147202 */ /* 0x000fe20000000f00 */
[----:B------:R-:W-:Y:S01]  /*04e0*/  IMAD.MOV.U32 R10, RZ, RZ, R4 ;  /* 0x000000ffff0a7224 */ /* 0x000fe200078e0004 */
[----:B------:R-:W-:Y:S01]  /*04f0*/  MOV R11, UR6 ;  /* 0x00000006000b7c02 */ /* 0x000fe20008000f00 */
[----:B------:R-:W-:Y:S01]  /*0500*/  IMAD.U32 R13, RZ, RZ, UR5 ;  /* 0x00000005ff0d7e24 */ /* 0x000fe2000f8e00ff */
[----:B------:R-:W-:-:S07]  /*0510*/  MOV R12, 0x530 ;  /* 0x00000530000c7802 */ /* 0x000fce0000000f00 */
[----:B------:R-:W-:Y:S05]  /*0520*/  CALL.REL.NOINC `($__internal_6_$__cuda_sm20_rem_u64) ;  /* 0x00000004005c7944 */ /* 0x000fea0003c00000 */
.L_x_79:
[----:B------:R-:W-:Y:S05]  /*0530*/  BSYNC.RECONVERGENT B0 ;  /* 0x0000000000007941 */ /* 0x000fea0003800200 */
.L_x_77:
        /* <DEDUP_REMOVED lines=27> */
.L_x_81:
[----:B------:R-:W-:Y:S01]  /*06f0*/  IMAD.MOV.U32 R20, RZ, RZ, R8 ;  /* 0x000000ffff147224 */ /* 0x000fe200078e0008 */
[----:B------:R-:W-:Y:S01]  /*0700*/  MOV R10, R5 ;  /* 0x00000005000a7202 */ /* 0x000fe20000000f00 */
[----:B------:R-:W-:Y:S01]  /*0710*/  IMAD.U32 R13, RZ, RZ, UR5 ;  /* 0x00000005ff0d7e24 */ /* 0x000fe2000f8e00ff */
[----:B------:R-:W-:Y:S01]  /*0720*/  MOV R12, 0x750 ;  /* 0x00000750000c7802 */ /* 0x000fe20000000f00 */
[----:B------:R-:W-:-:S07]  /*0730*/  IMAD.U32 R11, RZ, RZ, UR6 ;  /* 0x00000006ff0b7e24 */ /* 0x000fce000f8e00ff */
[----:B------:R-:W-:Y:S05]  /*0740*/  CALL.REL.NOINC `($__internal_6_$__cuda_sm20_rem_u64) ;  /* 0x0000000000d47944 */ /* 0x000fea0003c00000 */
.L_x_82:
[----:B------:R-:W-:Y:S05]  /*0750*/  BSYNC.RECONVERGENT B0 ;  /* 0x0000000000007941 */ /* 0x000fea0003800200 */
.L_x_80:
        /* <DEDUP_REMOVED lines=27> */
.L_x_84:
[----:B------:R-:W-:Y:S01]  /*0910*/  IMAD.MOV.U32 R20, RZ, RZ, R9 ;  /* 0x000000ffff147224 */ /* 0x000fe200078e0009 */
[----:B------:R-:W-:Y:S01]  /*0920*/  MOV R13, UR5 ;  /* 0x00000005000d7c02 */ /* 0x000fe20008000f00 */
[----:B------:R-:W-:Y:S01]  /*0930*/  IMAD.MOV.U32 R10, RZ, RZ, R6 ;  /* 0x000000ffff0a7224 */ /* 0x000fe200078e0006 */
[----:B------:R-:W-:Y:S01]  /*0940*/  MOV R12, 0x970 ;  /* 0x00000970000c7802 */ /* 0x000fe20000000f00 */
[----:B------:R-:W-:-:S07]  /*0950*/  IMAD.U32 R11, RZ, RZ, UR6 ;  /* 0x00000006ff0b7e24 */ /* 0x000fce000f8e00ff */
[----:B------:R-:W-:Y:S05]  /*0960*/  CALL.REL.NOINC `($__internal_6_$__cuda_sm20_rem_u64) ;  /* 0x00000000004c7944 */ /* 0x000fea0003c00000 */
[----:B------:R-:W-:Y:S01]  /*0970*/  MOV R8, R10 ;  /* 0x0000000a00087202 */ /* 0x000fe20000000f00 */
[----:B------:R-:W-:-:S07]  /*0980*/  IMAD.MOV.U32 R9, RZ, RZ, R11 ;  /* 0x000000ffff097224 */ /* 0x000fce00078e000b */
.L_x_85:
[----:B------:R-:W-:Y:S05]  /*0990*/  BSYNC.RECONVERGENT B0 ;  /* 0x0000000000007941 */ /* 0x000fea0003800200 */
.L_x_83:
        /* <DEDUP_REMOVED lines=16> */
        .weak           $__internal_6_$__cuda_sm20_rem_u64
        .type           $__internal_6_$__cuda_sm20_rem_u64,@function
        .size           $__internal_6_$__cuda_sm20_rem_u64,(.L_x_114 - $__internal_6_$__cuda_sm20_rem_u64)
$__internal_6_$__cuda_sm20_rem_u64:
[----:B------:R-:W-:Y:S01]  /*0aa0*/  MOV R18, R13 ;  /* 0x0000000d00127202 */ /* 0x000fe20000000f00 */
[----:B------:R-:W-:-:S05]  /*0ab0*/  IMAD.MOV.U32 R19, RZ, RZ, R11 ;  /* 0x000000ffff137224 */ /* 0x000fca00078e000b */
[----:B------:R-:W0:Y:S08]  /*0ac0*/  I2F.U64.RP R18, R18 ;  /* 0x0000001200127312 */ /* 0x000e300000309000 */
[----:B0-----:R-:W0:Y:S02]  /*0ad0*/  MUFU.RCP R14, R18 ;  /* 0x00000012000e7308 */ /* 0x001e240000001000 */
[----:B0-----:R-:W-:-:S06]  /*0ae0*/  IADD3 R14, PT, PT, R14, 0x1ffffffe, RZ ;  /* 0x1ffffffe0e0e7810 */ /* 0x001fcc0007ffe0ff */
[----:B------:R-:W0:Y:S02]  /*0af0*/  F2I.U64.TRUNC R14, R14 ;  /* 0x0000000e000e7311 */ /* 0x000e24000020d800 */
[----:B0-----:R-:W-:-:S04]  /*0b00*/  IMAD.WIDE.U32 R16, R14, R13, RZ ;  /* 0x0000000d0e107225 */ /* 0x001fc800078e00ff */
[----:B------:R-:W-:Y:S01]  /*0b10*/  IMAD R17, R14, R11, R17 ;  /* 0x0000000b0e117224 */ /* 0x000fe200078e0211 */
[----:B------:R-:W-:-:S03]  /*0b20*/  IADD3 R21, P0, PT, RZ, -R16, RZ ;  /* 0x80000010ff157210 */ /* 0x000fc60007f1e0ff */
[----:B------:R-:W-:Y:S02]  /*0b30*/  IMAD R17, R15, R13, R17 ;  /* 0x0000000d0f117224 */ /* 0x000fe400078e0211 */
        /* <DEDUP_REMOVED lines=10> */
[----:B------:R-:W-:-:S04]  /*0be0*/  IMAD.WIDE.U32 R14, R17, R13, RZ ;  /* 0x0000000d110e7225 */ /* 0x000fc800078e00ff */
[----:B------:R-:W-:Y:S01]  /*0bf0*/  IMAD R15, R17, R11, R15 ;  /* 0x0000000b110f7224 */ /* 0x000fe200078e020f */
[----:B------:R-:W-:-:S03]  /*0c00*/  IADD3 R19, P0, PT, RZ, -R14, RZ ;  /* 0x8000000eff137210 */ /* 0x000fc60007f1e0ff */
[----:B------:R-:W-:Y:S02]  /*0c10*/  IMAD R15, R18, R13, R15 ;  /* 0x0000000d120f7224 */ /* 0x000fe400078e020f */
[----:B------:R-:W-:-:S03]  /*0c20*/  IMAD.HI.U32 R16, R17, R19, RZ ;  /* 0x0000001311107227 */ /* 0x000fc600078e00ff */
[----:B------:R-:W-:-:S05]  /*0c30*/  IADD3.X R15, PT, PT, RZ, ~R15, RZ, P0, !PT ;  /* 0x8000000fff0f7210 */ /* 0x000fca00007fe4ff */
[----:B------:R-:W-:-:S04]  /*0c40*/  IMAD.WIDE.U32 R16, P0, R17, R15, R16 ;  /* 0x0000000f11107225 */ /* 0x000fc80007800010 */
[C---:B------:R-:W-:Y:S02]  /*0c50*/  IMAD R14, R18.reuse, R15, RZ ;  /* 0x0000000f120e7224 */ /* 0x040fe400078e02ff */
[----:B------:R-:W-:-:S04]  /*0c60*/  IMAD.HI.U32 R17, P1, R18, R19, R16 ;  /* 0x0000001312117227 */ /* 0x000fc80007820010 */
[----:B------:R-:W-:Y:S01]  /*0c70*/  IMAD.HI.U32 R15, R18, R15, RZ ;  /* 0x0000000f120f7227 */ /* 0x000fe200078e00ff */
[----:B------:R-:W-:-:S03]  /*0c80*/  IADD3 R17, P2, PT, R14, R17, RZ ;  /* 0x000000110e117210 */ /* 0x000fc60007f5e0ff */
[----:B------:R-:W-:Y:S02]  /*0c90*/  IMAD.X R18, R15, 0x1, R18, P0 ;  /* 0x000000010f127824 */ /* 0x000fe400000e0612 */
[----:B------:R-:W-:Y:S02]  /*0ca0*/  HFMA2 R15, -RZ, RZ, 0, 0 ;  /* 0x00000000ff0f7431 */ /* 0x000fe400000001ff */
[----:B------:R-:W-:Y:S01]  /*0cb0*/  IMAD.HI.U32 R14, R17, R10, RZ ;  /* 0x0000000a110e7227 */ /* 0x000fe200078e00ff */
[----:B------:R-:W-:-:S05]  /*0cc0*/  IADD3.X R19, PT, PT, RZ, RZ, R18, P2, P1 ;  /* 0x000000ffff137210 */ /* 0x000fca00017e2412 */
[----:B------:R-:W-:-:S04]  /*0cd0*/  IMAD.HI.U32 R16, R19, R20, RZ ;  /* 0x0000001413107227 */ /* 0x000fc800078e00ff */
[----:B------:R-:W-:-:S04]  /*0ce0*/  IMAD.WIDE.U32 R14, R17, R20, R14 ;  /* 0x00000014110e7225 */ /* 0x000fc800078e000e */
[C---:B------:R-:W-:Y:S02]  /*0cf0*/  IMAD R17, R19.reuse, R20, RZ ;  /* 0x0000001413117224 */ /* 0x040fe400078e02ff */
[----:B------:R-:W-:-:S04]  /*0d00*/  IMAD.HI.U32 R14, P0, R19, R10, R14 ;  /* 0x0000000a130e7227 */ /* 0x000fc8000780000e */
[----:B------:R-:W-:Y:S01]  /*0d10*/  IMAD.X R16, RZ, RZ, R16, P0 ;  /* 0x000000ffff107224 */ /* 0x000fe200000e0610 */
[----:B------:R-:W-:-:S04]  /*0d20*/  IADD3 R18, P1, PT, R17, R14, RZ ;  /* 0x0000000e11127210 */ /* 0x000fc80007f3e0ff */
[----:B------:R-:W-:Y:S01]  /*0d30*/  IADD3.X R16, PT, PT, RZ, R16, RZ, P1, !PT ;  /* 0x00000010ff107210 */ /* 0x000fe20000ffe4ff */
[----:B------:R-:W-:-:S04]  /*0d40*/  IMAD.WIDE.U32 R14, R18, R13, RZ ;  /* 0x0000000d120e7225 */ /* 0x000fc800078e00ff */
[----:B------:R-:W-:Y:S01]  /*0d50*/  IMAD R18, R18, R11, R15 ;  /* 0x0000000b12127224 */ /* 0x000fe200078e020f */
[----:B------:R-:W-:-:S03]  /*0d60*/  IADD3 R10, P1, PT, -R14, R10, RZ ;  /* 0x0000000a0e0a7210 */ /* 0x000fc60007f3e1ff */
[-C--:B------:R-:W-:Y:S01]  /*0d70*/  IMAD R15, R16, R13.reuse, R18 ;  /* 0x0000000d100f7224 */ /* 0x080fe200078e0212 */
[----:B------:R-:W-:-:S03]  /*0d80*/  ISETP.GE.U32.AND P0, PT, R10, R13, PT ;  /* 0x0000000d0a00720c */ /* 0x000fc60003f06070 */
[----:B------:R-:W-:Y:S01]  /*0d90*/  IMAD.X R18, R20, 0x1, ~R15, P1 ;  /* 0x0000000114127824 */ /* 0x000fe200008e0e0f */
[----:B------:R-:W-:-:S04]  /*0da0*/  IADD3 R14, P1, PT, -R13, R10, RZ ;  /* 0x0000000a0d0e7210 */ /* 0x000fc80007f3e1ff */
[----:B------:R-:W-:Y:S02]  /*0db0*/  ISETP.GE.U32.AND.EX P0, PT, R18, R11, PT, P0 ;  /* 0x0000000b1200720c */ /* 0x000fe40003f06100 */
[----:B------:R-:W-:Y:S02]  /*0dc0*/  IADD3.X R16, PT, PT, ~R11, R18, RZ, P1, !PT ;  /* 0x000000120b107210 */ /* 0x000fe40000ffe5ff */
[----:B------:R-:W-:Y:S02]  /*0dd0*/  SEL R14, R14, R10, P0 ;  /* 0x0000000a0e0e7207 */ /* 0x000fe40000000000 */
[----:B------:R-:W-:Y:S02]  /*0de0*/  SEL R16, R16, R18, P0 ;  /* 0x0000001210107207 */ /* 0x000fe40000000000 */
[----:B------:R-:W-:Y:S02]  /*0df0*/  IADD3 R10, P2, PT, -R13, R14, RZ ;  /* 0x0000000e0d0a7210 */ /* 0x000fe40007f5e1ff */
[----:B------:R-:W-:-:S02]  /*0e00*/  ISETP.GE.U32.AND P0, PT, R14, R13, PT ;  /* 0x0000000d0e00720c */ /* 0x000fc40003f06070 */
[----:B------:R-:W-:Y:S01]  /*0e10*/  ISETP.NE.U32.AND P1, PT, R13, RZ, PT ;  /* 0x000000ff0d00720c */ /* 0x000fe20003f25070 */
[C---:B------:R-:W-:Y:S01]  /*0e20*/  IMAD.X R13, R16.reuse, 0x1, ~R11, P2 ;  /* 0x00000001100d7824 */ /* 0x040fe200010e0e0b */
[----:B------:R-:W-:Y:S02]  /*0e30*/  ISETP.GE.U32.AND.EX P0, PT, R16, R11, PT, P0 ;  /* 0x0000000b1000720c */ /* 0x000fe40003f06100 */
[----:B------:R-:W-:Y:S02]  /*0e40*/  ISETP.NE.AND.EX P1, PT, R11, RZ, PT, P1 ;  /* 0x000000ff0b00720c */ /* 0x000fe40003f25310 */
[----:B------:R-:W-:Y:S02]  /*0e50*/  SEL R11, R13, R16, P0 ;  /* 0x000000100d0b7207 */ /* 0x000fe40000000000 */
[----:B------:R-:W-:Y:S02]  /*0e60*/  MOV R13, 0x0 ;  /* 0x00000000000d7802 */ /* 0x000fe40000000f00 */
[----:B------:R-:W-:-:S02]  /*0e70*/  SEL R10, R10, R14, P0 ;  /* 0x0000000e0a0a7207 */ /* 0x000fc40000000000 */
[----:B------:R-:W-:Y:S02]  /*0e80*/  SEL R11, R11, 0xffffffff, P1 ;  /* 0xffffffff0b0b7807 */ /* 0x000fe40000800000 */
[----:B------:R-:W-:Y:S01]  /*0e90*/  SEL R10, R10, 0xffffffff, P1 ;  /* 0xffffffff0a0a7807 */ /* 0x000fe20000800000 */
[----:B------:R-:W-:Y:S06]  /*0ea0*/  RET.REL.NODEC R12 `(_Z21dual_partition_accessPfmS_) ;  /* 0xfffffff00c547950 */ /* 0x000fec0003c3ffff */
.L_x_87:
        /* <DEDUP_REMOVED lines=13> */
.L_x_114:


//--------------------- .text._Z23single_partition_accessPfmS_ --------------------------
	.section	.text._Z23single_partition_accessPfmS_,"ax",@progbits
	.align	128
        .global         _Z23single_partition_accessPfmS_
        .type           _Z23single_partition_accessPfmS_,@function
        .size           _Z23single_partition_accessPfmS_,(.L_x_115 - _Z23single_partition_accessPfmS_)
        .other          _Z23single_partition_accessPfmS_,@"STO_CUDA_ENTRY STV_DEFAULT"
_Z23single_partition_accessPfmS_:
.text._Z23single_partition_accessPfmS_:
        /* <DEDUP_REMOVED lines=15> */
.L_x_100:
        /* <DEDUP_REMOVED lines=29> */
.L_x_89:
[----:B------:R-:W-:Y:S01]  /*02c0*/  IMAD.MOV.U32 R14, RZ, RZ, R6 ;  /* 0x000000ffff0e7224 */ /* 0x000fe200078e0006 */
[----:B------:R-:W-:-:S07]  /*02d0*/  MOV R16, 0x2f0 ;  /* 0x000002f000107802 */ /* 0x000fce0000000f00 */
[----:B------:R-:W-:Y:S05]  /*02e0*/  CALL.REL.NOINC `($__internal_7_$__cuda_sm20_rem_u64) ;  /* 0x0000000400c47944 */ /* 0x000fea0003c00000 */
.L_x_90:
[----:B------:R-:W-:Y:S05]  /*02f0*/  BSYNC.RECONVERGENT B0 ;  /* 0x0000000000007941 */ /* 0x000fea0003800200 */
.L_x_88:
        /* <DEDUP_REMOVED lines=27> */
.L_x_92:
[----:B------:R-:W-:Y:S01]  /*04b0*/  IMAD.MOV.U32 R15, RZ, RZ, R11 ;  /* 0x000000ffff0f7224 */ /* 0x000fe200078e000b */
[----:B------:R-:W-:Y:S01]  /*04c0*/  MOV R16, 0x4f0 ;  /* 0x000004f000107802 */ /* 0x000fe20000000f00 */
[----:B------:R-:W-:-:S07]  /*04d0*/  IMAD.MOV.U32 R14, RZ, RZ, R8 ;  /* 0x000000ffff0e7224 */ /* 0x000fce00078e0008 */
[----:B------:R-:W-:Y:S05]  /*04e0*/  CALL.REL.NOINC `($__internal_7_$__cuda_sm20_rem_u64) ;  /* 0x0000000400447944 */ /* 0x000fea0003c00000 */
.L_x_93:
[----:B------:R-:W-:Y:S05]  /*04f0*/  BSYNC.RECONVERGENT B0 ;  /* 0x0000000000007941 */ /* 0x000fea0003800200 */
.L_x_91:
        /* <DEDUP_REMOVED lines=27> */
.L_x_95:
[----:B------:R-:W-:Y:S01]  /*06b0*/  IMAD.MOV.U32 R15, RZ, RZ, R12 ;  /* 0x000000ffff0f7224 */ /* 0x000fe200078e000c */
[----:B------:R-:W-:Y:S01]  /*06c0*/  MOV R16, 0x6f0 ;  /* 0x000006f000107802 */ /* 0x000fe20000000f00 */
[----:B------:R-:W-:-:S07]  /*06d0*/  IMAD.MOV.U32 R14, RZ, RZ, R9 ;  /* 0x000000ffff0e7224 */ /* 0x000fce00078e0009 */
[----:B------:R-:W-:Y:S05]  /*06e0*/  CALL.REL.NOINC `($__internal_7_$__cuda_sm20_rem_u64) ;  /* 0x0000000000c47944 */ /* 0x000fea0003c00000 */
.L_x_96:
[----:B------:R-:W-:Y:S05]  /*06f0*/  BSYNC.RECONVERGENT B0 ;  /* 0x0000000000007941 */ /* 0x000fea0003800200 */
.L_x_94:
        /* <DEDUP_REMOVED lines=27> */
.L_x_98:
[----:B------:R-:W-:Y:S01]  /*08b0*/  IMAD.MOV.U32 R15, RZ, RZ, R13 ;  /* 0x000000ffff0f7224 */ /* 0x000fe200078e000d */
[----:B------:R-:W-:Y:S01]  /*08c0*/  MOV R16, 0x8f0 ;  /* 0x000008f000107802 */ /* 0x000fe20000000f00 */
[----:B------:R-:W-:-:S07]  /*08d0*/  IMAD.MOV.U32 R14, RZ, RZ, R10 ;  /* 0x000000ffff0e7224 */ /* 0x000fce00078e000a */
[----:B------:R-:W-:Y:S05]  /*08e0*/  CALL.REL.NOINC `($__internal_7_$__cuda_sm20_rem_u64) ;  /* 0x0000000000447944 */ /* 0x000fea0003c00000 */
.L_x_99:
[----:B------:R-:W-:Y:S05]  /*08f0*/  BSYNC.RECONVERGENT B0 ;  /* 0x0000000000007941 */ /* 0x000fea0003800200 */
.L_x_97:
        /* <DEDUP_REMOVED lines=16> */
        .weak           $__internal_7_$__cuda_sm20_rem_u64
        .type           $__internal_7_$__cuda_sm20_rem_u64,@function
        .size           $__internal_7_$__cuda_sm20_rem_u64,(.L_x_115 - $__internal_7_$__cuda_sm20_rem_u64)
$__internal_7_$__cuda_sm20_rem_u64:
        /* <DEDUP_REMOVED lines=62> */
[----:B------:R-:W-:Y:S06]  /*0de0*/  RET.REL.NODEC R16 `(_Z23single_partition_accessPfmS_) ;  /* 0xfffffff010847950 */ /* 0x000fec0003c3ffff */
.L_x_101:
        /* <DEDUP_REMOVED lines=9> */
.L_x_115:


//--------------------- .text._Z16pointer_chase_l1PiiiPm --------------------------
	.section	.text._Z16pointer_chase_l1PiiiPm,"ax",@progbits
	.align	128
        .global         _Z16pointer_chase_l1PiiiPm
        .type           _Z16pointer_chase_l1PiiiPm,@function
        .size           _Z16pointer_chase_l1PiiiPm,(.L_x_124 - _Z16pointer_chase_l1PiiiPm)
        .other          _Z16pointer_chase_l1PiiiPm,@"STO_CUDA_ENTRY STV_DEFAULT"
_Z16pointer_chase_l1PiiiPm:
.text._Z16pointer_chase_l1PiiiPm:
[----:B------:R-:W-:Y:S01]  /*0000*/  LDC R1, c[0x0][0x37c] ;  /* 0x0000df00ff017b82 */ /* 0x000fe20000000800 */
[----:B------:R-:W0:Y:S07]  /*0010*/  S2R R0, SR_TID.X ;  /* 0x0000000000007919 */ /* 0x000e2e0000002100 */
[----:B------:R-:W0:Y:S01]  /*0020*/  S2UR UR4, SR_CTAID.X ;  /* 0x00000000000479c3 */ /* 0x000e220000002500 */
[----:B------:R-:W1:Y:S02]  /*0030*/  LDCU UR5, c[0x0][0x388] ;  /* 0x00007100ff0577ac */ /* 0x000e640008000800 */
[----:B-1----:R-:W-:Y:S01]  /*0040*/  IMAD.U32 R3, RZ, RZ, UR5 ;  /* 0x00000005ff037e24 */ /* 0x002fe2000f8e00ff */
[----:B0-----:R-:W-:-:S13]  /*0050*/  LOP3.LUT P0, RZ, R0, UR4, RZ, 0xfc, !PT ;  /* 0x0000000400ff7c12 */ /* 0x001fda000f80fcff */
[----:B------:R-:W-:Y:S05]  /*0060*/  @P0 EXIT ;  /* 0x000000000000094d */ /* 0x000fea0003800000 */
[----:B------:R-:W-:Y:S01]  /*0070*/  CS2R R6, SR_CLOCKLO ;  /* 0x0000000000067805 */ /* 0x000fe20000015000 */
[----:B------:R-:W0:Y:S01]  /*0080*/  LDCU UR4, c[0x0][0x38c] ;  /* 0x00007180ff0477ac */ /* 0x000e220008000800 */
[----:B------:R-:W1:Y:S01]  /*0090*/  LDCU.64 UR6, c[0x0][0x358] ;  /* 0x00006b00ff0677ac */ /* 0x000e620008000a00 */
[----:B0-----:R-:W-:-:S09]  /*00a0*/  UISETP.GE.AND UP0, UPT, UR4, 0x1, UPT ;  /* 0x000000010400788c */ /* 0x001fd2000bf06270 */
[----:B-1----:R-:W-:Y:S05]  /*00b0*/  BRA.U !UP0, `(.L_x_102) ;  /* 0x00000001081c7547 */ /* 0x002fea000b800000 */
[----:B------:R-:W0:Y:S01]  /*00c0*/  LDC.64 R4, c[0x0][0x380] ;  /* 0x0000e000ff047b82 */ /* 0x000e220000000a00 */
[----:B------:R-:W-:-:S12]  /*00d0*/  UIADD3 UR4, UPT, UPT, -UR4, URZ, URZ ;  /* 0x000000ff04047290 */ /* 0x000fd8000fffe1ff */
.L_x_103:
[----:B0----5:R-:W-:-:S06]  /*00e0*/  IMAD.WIDE R2, R3, 0x4, R4 ;  /* 0x0000000403027825 */ /* 0x021fcc00078e0204 */
[----:B------:R1:W5:Y:S01]  /*00f0*/  LDG.E R3, desc[UR6][R2.64] ;  /* 0x0000000602037981 */ /* 0x000362000c1e1900 */
[----:B------:R-:W-:-:S04]  /*0100*/  UIADD3 UR4, UPT, UPT, UR4, 0x1, URZ ;  /* 0x0000000104047890 */ /* 0x000fc8000fffe0ff */
[----:B------:R-:W-:-:S09]  /*0110*/  UISETP.NE.AND UP0, UPT, UR4, URZ, UPT ;  /* 0x000000ff0400728c */ /* 0x000fd2000bf05270 */
[----:B-1----:R-:W-:Y:S05]  /*0120*/  BRA.U UP0, `(.L_x_103) ;  /* 0xfffffffd00ec7547 */ /* 0x002fea000b83ffff */
.L_x_102:
[----:B------:R-:W-:Y:S02]  /*0130*/  CS2R R8, SR_CLOCKLO ;  /* 0x0000000000087805 */ /* 0x000fe40000015000 */
[----:B-----5:R-:W-:Y:S01]  /*0140*/  ISETP.NE.AND P0, PT, R3, -0xf423f, PT ;  /* 0xfff0bdc10300780c */ /* 0x020fe20003f05270 */
[----:B------:R-:W0:Y:S03]  /*0150*/  LDC.64 R4, c[0x0][0x390] ;  /* 0x0000e400ff047b82 */ /* 0x000e260000000a00 */
[----:B------:R-:W-:-:S05]  /*0160*/  IADD3 R6, P1, PT, -R6, R8, RZ ;  /* 0x0000000806067210 */ /* 0x000fca0007f3e1ff */
[----:B------:R-:W-:-:S04]  /*0170*/  IMAD.X R7, R9, 0x1, ~R7, P1 ;  /* 0x0000000109077824 */ /* 0x000fc800008e0e07 */
[----:B------:R-:W1:Y:S01]  /*0180*/  @!P0 LDC.64 R2, c[0x0][0x380] ;  /* 0x0000e000ff028b82 */ /* 0x000e620000000a00 */
[----:B------:R-:W-:-:S05]  /*0190*/  @!P0 IMAD.MOV.U32 R11, RZ, RZ, -0xf423f ;  /* 0xfff0bdc1ff0b8424 */ /* 0x000fca00078e00ff */
[----:B-1----:R-:W-:Y:S04]  /*01a0*/  @!P0 STG.E desc[UR6][R2.64], R11 ;  /* 0x0000000b02008986 */ /* 0x002fe8000c101906 */
[----:B0-----:R-:W-:Y:S01]  /*01b0*/  STG.E.64 desc[UR6][R4.64], R6 ;  /* 0x0000000604007986 */ /* 0x001fe2000c101b06 */
[----:B------:R-:W-:Y:S05]  /*01c0*/  EXIT ;  /* 0x000000000000794d */ /* 0x000fea0003800000 */
.L_x_104:
        /* <DEDUP_REMOVED lines=11> */
.L_x_124:


//--------------------- .text._Z21pointer_chase_latencyPiiiPm --------------------------
	.section	.text._Z21pointer_chase_latencyPiiiPm,"ax",@progbits
	.align	128
        .global         _Z21pointer_chase_latencyPiiiPm
        .type           _Z21pointer_chase_latencyPiiiPm,@function
        .size           _Z21pointer_chase_latencyPiiiPm,(.L_x_125 - _Z21pointer_chase_latencyPiiiPm)
        .other          _Z21pointer_chase_latencyPiiiPm,@"STO_CUDA_ENTRY STV_DEFAULT"
_Z21pointer_chase_latencyPiiiPm:
.text._Z21pointer_chase_latencyPiiiPm:
[----:B------:R-:W-:Y:S01]  /*0000*/  LDC R1, c[0x0][0x37c] ;  /* 0x0000df00ff017b82 */ /* 0x000fe20000000800 */
[----:B------:R-:W0:Y:S07]  /*0010*/  S2R R0, SR_TID.X ;  /* 0x0000000000007919 */ /* 0x000e2e0000002100 */
[----:B------:R-:W0:Y:S01]  /*0020*/  S2UR UR4, SR_CTAID.X ;  /* 0x00000000000479c3 */ /* 0x000e220000002500 */
[----:B------:R-:W1:Y:S02]  /*0030*/  LDCU UR5, c[0x0][0x388] ;  /* 0x00007100ff0577ac */ /* 0x000e640008000800 */
[----:B-1----:R-:W-:Y:S01]  /*0040*/  IMAD.U32 R3, RZ, RZ, UR5 ;  /* 0x00000005ff037e24 */ /* 0x002fe2000f8e00ff */
[----:B0-----:R-:W-:-:S13]  /*0050*/  LOP3.LUT P0, RZ, R0, UR4, RZ, 0xfc, !PT ;  /* 0x0000000400ff7c12 */ /* 0x001fda000f80fcff */
[----:B------:R-:W-:Y:S05]  /*0060*/  @P0 EXIT ;  /* 0x000000000000094d */ /* 0x000fea0003800000 */
[----:B------:R-:W0:Y:S02]  /*0070*/  LDCU UR4, c[0x0][0x38c] ;  /* 0x00007180ff0477ac */ /* 0x000e240008000800 */
[----:B0-----:R-:W-:Y:S01]  /*0080*/  UISETP.GE.AND UP0, UPT, UR4, 0x1, UPT ;  /* 0x000000010400788c */ /* 0x001fe2000bf06270 */
[----:B------:R-:W-:Y:S01]  /*0090*/  CS2R R6, SR_CLOCKLO ;  /* 0x0000000000067805 */ /* 0x000fe20000015000 */
[----:B------:R-:W0:Y:S07]  /*00a0*/  LDCU.64 UR6, c[0x0][0x358] ;  /* 0x00006b00ff0677ac */ /* 0x000e2e0008000a00 */
[----:B------:R-:W-:Y:S05]  /*00b0*/  BRA.U !UP0, `(.L_x_105) ;  /* 0x00000001081c7547 */ /* 0x000fea000b800000 */
[----:B------:R-:W1:Y:S01]  /*00c0*/  LDC.64 R4, c[0x0][0x380] ;  /* 0x0000e000ff047b82 */ /* 0x000e620000000a00 */
[----:B------:R-:W-:-:S12]  /*00d0*/  UIADD3 UR4, UPT, UPT, -UR4, URZ, URZ ;  /* 0x000000ff04047290 */ /* 0x000fd8000fffe1ff */
.L_x_106:
[----:B-1---5:R-:W-:-:S06]  /*00e0*/  IMAD.WIDE R2, R3, 0x4, R4 ;  /* 0x0000000403027825 */ /* 0x022fcc00078e0204 */
[----:B0-----:R2:W5:Y:S01]  /*00f0*/  LDG.E.STRONG.GPU R3, desc[UR6][R2.64] ;  /* 0x0000000602037981 */ /* 0x001562000c1ef900 */
[----:B------:R-:W-:-:S04]  /*0100*/  UIADD3 UR4, UPT, UPT, UR4, 0x1, URZ ;  /* 0x0000000104047890 */ /* 0x000fc8000fffe0ff */
[----:B------:R-:W-:-:S09]  /*0110*/  UISETP.NE.AND UP0, UPT, UR4, URZ, UPT ;  /* 0x000000ff0400728c */ /* 0x000fd2000bf05270 */
[----:B--2---:R-:W-:Y:S05]  /*0120*/  BRA.U UP0, `(.L_x_106) ;  /* 0xfffffffd00ec7547 */ /* 0x004fea000b83ffff */
.L_x_105:
[----:B------:R-:W-:Y:S02]  /*0130*/  CS2R R8, SR_CLOCKLO ;  /* 0x0000000000087805 */ /* 0x000fe40000015000 */
[----:B-----5:R-:W-:Y:S01]  /*0140*/  ISETP.NE.AND P0, PT, R3, -0xf423f, PT ;  /* 0xfff0bdc10300780c */ /* 0x020fe20003f05270 */
[----:B------:R-:W1:Y:S03]  /*0150*/  LDC.64 R4, c[0x0][0x390] ;  /* 0x0000e400ff047b82 */ /* 0x000e660000000a00 */
[----:B------:R-:W-:-:S05]  /*0160*/  IADD3 R6, P1, PT, -R6, R8, RZ ;  /* 0x0000000806067210 */ /* 0x000fca0007f3e1ff */
[----:B------:R-:W-:-:S04]  /*0170*/  IMAD.X R7, R9, 0x1, ~R7, P1 ;  /* 0x0000000109077824 */ /* 0x000fc800008e0e07 */
[----:B------:R-:W0:Y:S01]  /*0180*/  @!P0 LDC.64 R2, c[0x0][0x380] ;  /* 0x0000e000ff028b82 */ /* 0x000e220000000a00 */
[----:B------:R-:W-:-:S05]  /*0190*/  @!P0 IMAD.MOV.U32 R11, RZ, RZ, -0xf423f ;  /* 0xfff0bdc1ff0b8424 */ /* 0x000fca00078e00ff */
[----:B0-----:R-:W-:Y:S04]  /*01a0*/  @!P0 STG.E desc[UR6][R2.64], R11 ;  /* 0x0000000b02008986 */ /* 0x001fe8000c101906 */
[----:B-1----:R-:W-:Y:S01]  /*01b0*/  STG.E.64 desc[UR6][R4.64], R6 ;  /* 0x0000000604007986 */ /* 0x002fe2000c101b06 */
[----:B------:R-:W-:Y:S05]  /*01c0*/  EXIT ;  /* 0x000000000000794d */ /* 0x000fea0003800000 */
.L_x_107:
        /* <DEDUP_REMOVED lines=11> */
.L_x_125:


//--------------------- .nv.shared.reserved.0     --------------------------
	.section	.nv.shared.reserved.0,"aw",@nobits
	.weak		__nv_reservedSMEM_offset_0_alias
	.size		__nv_reservedSMEM_offset_0_alias, 0, 64
	.other		__nv_reservedSMEM_offset_0_alias,@"STO_CUDA_RESERVED_SHARED STV_DEFAULT"
__nv_reservedSMEM_offset_0_alias:
	.zero		0
	.zero		64


//--------------------- .nv.constant0._Z13cached_accessPfmS_ --------------------------
	.section	.nv.constant0._Z13cached_accessPfmS_,"a",@progbits
	.sectionflags	@""
	.align	4
.nv.constant0._Z13cached_accessPfmS_:
	.zero		920


//--------------------- .nv.constant0._Z16streaming_accessPfmS_ --------------------------
	.section	.nv.constant0._Z16streaming_accessPfmS_,"a",@progbits
	.sectionflags	@""
	.align	4
.nv.constant0._Z16streaming_accessPfmS_:
	.zero		920


//--------------------- .nv.constant0._Z13random_accessPfmjS_ --------------------------
	.section	.nv.constant0._Z13random_accessPfmjS_,"a",@progbits
	.sectionflags	@""
	.align	4
.nv.constant0._Z13random_accessPfmjS_:
	.zero		928


//--------------------- .nv.constant0._Z14strided_accessPfmmS_ --------------------------
	.section	.nv.constant0._Z14strided_accessPfmmS_,"a",@progbits
	.sectionflags	@""
	.align	4
.nv.constant0._Z14strided_accessPfmmS_:
	.zero		928


//--------------------- .nv.constant0._Z16coalesced_accessPfmS_ --------------------------
	.section	.nv.constant0._Z16coalesced_accessPfmS_,"a",@progbits
	.sectionflags	@""
	.align	4
.nv.constant0._Z16coalesced_accessPfmS_:
	.zero		920


//--------------------- .nv.constant0._Z28alternating_partition_accessPfmmS_ --------------------------
	.section	.nv.constant0._Z28alternating_partition_accessPfmmS_,"a",@progbits
	.sectionflags	@""
	.align	4
.nv.constant0._Z28alternating_partition_accessPfmmS_:
	.zero		928


//--------------------- .nv.constant0._Z21dual_partition_accessPfmS_ --------------------------
	.section	.nv.constant0._Z21dual_partition_accessPfmS_,"a",@progbits
	.sectionflags	@""
	.align	4
.nv.constant0._Z21dual_partition_accessPfmS_:
	.zero		920


//--------------------- .nv.constant0._Z23single_partition_accessPfmS_ --------------------------
	.section	.nv.constant0._Z23single_partition_accessPfmS_,"a",@progbits
	.sectionflags	@""
	.align	4
.nv.constant0._Z23single_partition_accessPfmS_:
	.zero		920


//--------------------- .nv.constant0._Z16pointer_chase_l1PiiiPm --------------------------
	.section	.nv.constant0._Z16pointer_chase_l1PiiiPm,"a",@progbits
	.sectionflags	@""
	.align	4
.nv.constant0._Z16pointer_chase_l1PiiiPm:
	.zero		920


//--------------------- .nv.constant0._Z21pointer_chase_latencyPiiiPm --------------------------
	.section	.nv.constant0._Z21pointer_chase_latencyPiiiPm,"a",@progbits
	.sectionflags	@""
	.align	4
.nv.constant0._Z21pointer_chase_latencyPiiiPm:
	.zero		920


//--------------------- SYMBOLS --------------------------

	.type		.nv.reservedSmem.offset0,@object
	.size		.nv.reservedSmem.offset0,0x4
